	.target	sm_103a

	.elftype	@"ET_EXEC"


//--------------------- .note.nv.tkinfo           --------------------------
	.section	.note.nv.tkinfo,"",@"SHT_NOTE"
	.sectionflags	@"SHF_NOTE_NV_TKINFO"
	.tkinfo
        /*0018*/ 	.word	0x00000002
        /*0030*/ 	.string	""
        /*0030*/ 	.string	"ptxas"
        /*0030*/ 	.string	"Cuda compilation tools, release 13.0, V13.0.88"
        /*0030*/ 	.string	"Build cuda_13.0.r13.0/compiler.36424714_0"
        /*0030*/ 	.string	"-arch sm_103a -m 64 "



//--------------------- .note.nv.cuinfo           --------------------------
	.section	.note.nv.cuinfo,"",@"SHT_NOTE"
	.sectionflags	@"SHF_NOTE_NV_CUINFO"
        /*0018*/ 	.short	0x0002
        /*001a*/ 	.short	0x0067
        /*001c*/ 	.short	0x0082
	.zero		2


//--------------------- .nv.info                  --------------------------
	.section	.nv.info,"",@"SHT_CUDA_INFO"
	.align	4


	//----- nvinfo : EIATTR_REGCOUNT
	.align		4
        /*0000*/ 	.byte	0x04, 0x2f
        /*0002*/ 	.short	(.L_12 - .L_11)
	.align		4
.L_11:
        /*0004*/ 	.word	index@(_ZN7cutlass13device_kernelIN5flash11enable_sm90INS1_16FlashAttnFwdSm90INS1_25CollectiveMainloopFwdSm90ILi2EN4cute5tupleIJNS5_1CILi1EEES8_S8_EEENS6_IJNS7_ILi128EEESA_SA_EEELi128ENS_6half_tEfNS_4arch4Sm90ELb1ELb0ELb0ELb1ELb1ELb1ELb0ELb1ELb1ELb1ELb1ELb0EEENS1_21CollectiveEpilogueFwdISB_S9_SC_SE_Li256ELb1ELb1ELb1ELb0EEENS1_36VarlenDynamicPersistentTileSchedulerILi128ELi128ELi256ELi128ELb1ELb1ELb1ELb1ELb1ELb1EEEEEEEEEvNT_6ParamsE)
        /*0008*/ 	.word	0x00000004


	//----- nvinfo : EIATTR_FRAME_SIZE
	.align		4
.L_12:
        /*000c*/ 	.byte	0x04, 0x11
        /*000e*/ 	.short	(.L_14 - .L_13)
	.align		4
.L_13:
        /*0010*/ 	.word	index@(_ZN7cutlass13device_kernelIN5flash11enable_sm90INS1_16FlashAttnFwdSm90INS1_25CollectiveMainloopFwdSm90ILi2EN4cute5tupleIJNS5_1CILi1EEES8_S8_EEENS6_IJNS7_ILi128EEESA_SA_EEELi128ENS_6half_tEfNS_4arch4Sm90ELb1ELb0ELb0ELb1ELb1ELb1ELb0ELb1ELb1ELb1ELb1ELb0EEENS1_21CollectiveEpilogueFwdISB_S9_SC_SE_Li256ELb1ELb1ELb1ELb0EEENS1_36VarlenDynamicPersistentTileSchedulerILi128ELi128ELi256ELi128ELb1ELb1ELb1ELb1ELb1ELb1EEEEEEEEEvNT_6ParamsE)
        /*0014*/ 	.word	0x00000000


	//----- nvinfo : EIATTR_REGCOUNT
	.align		4
.L_14:
        /*0018*/ 	.byte	0x04, 0x2f
        /*001a*/ 	.short	(.L_16 - .L_15)
	.align		4
.L_15:
        /*001c*/ 	.word	index@(_ZN7cutlass13device_kernelIN5flash11enable_sm90INS1_16FlashAttnFwdSm90INS1_25CollectiveMainloopFwdSm90ILi2EN4cute5tupleIJNS5_1CILi1EEES8_S8_EEENS6_IJNS7_ILi128EEESA_SA_EEELi128ENS_6half_tEfNS_4arch4Sm90ELb1ELb0ELb0ELb1ELb1ELb0ELb0ELb1ELb1ELb1ELb1ELb0EEENS1_21CollectiveEpilogueFwdISB_S9_SC_SE_Li256ELb1ELb1ELb1ELb0EEENS1_36VarlenDynamicPersistentTileSchedulerILi128ELi128ELi256ELi128ELb1ELb1ELb1ELb1ELb1ELb1EEEEEEEEEvNT_6ParamsE)
        /*0020*/ 	.word	0x00000004


	//----- nvinfo : EIATTR_FRAME_SIZE
	.align		4
.L_16:
        /*0024*/ 	.byte	0x04, 0x11
        /*0026*/ 	.short	(.L_18 - .L_17)
	.align		4
.L_17:
        /*0028*/ 	.word	index@(_ZN7cutlass13device_kernelIN5flash11enable_sm90INS1_16FlashAttnFwdSm90INS1_25CollectiveMainloopFwdSm90ILi2EN4cute5tupleIJNS5_1CILi1EEES8_S8_EEENS6_IJNS7_ILi128EEESA_SA_EEELi128ENS_6half_tEfNS_4arch4Sm90ELb1ELb0ELb0ELb1ELb1ELb0ELb0ELb1ELb1ELb1ELb1ELb0EEENS1_21CollectiveEpilogueFwdISB_S9_SC_SE_Li256ELb1ELb1ELb1ELb0EEENS1_36VarlenDynamicPersistentTileSchedulerILi128ELi128ELi256ELi128ELb1ELb1ELb1ELb1ELb1ELb1EEEEEEEEEvNT_6ParamsE)
        /*002c*/ 	.word	0x00000000


	//----- nvinfo : EIATTR_REGCOUNT
	.align		4
.L_18:
        /*0030*/ 	.byte	0x04, 0x2f
        /*0032*/ 	.short	(.L_20 - .L_19)
	.align		4
.L_19:
        /*0034*/ 	.word	index@(_ZN7cutlass13device_kernelIN5flash11enable_sm90INS1_16FlashAttnFwdSm90INS1_25CollectiveMainloopFwdSm90ILi2EN4cute5tupleIJNS5_1CILi1EEES8_S8_EEENS6_IJNS7_ILi128EEESA_SA_EEELi128ENS_6half_tEfNS_4arch4Sm90ELb1ELb0ELb0ELb0ELb1ELb0ELb0ELb1ELb1ELb1ELb1ELb0EEENS1_21CollectiveEpilogueFwdISB_S9_SC_SE_Li256ELb0ELb1ELb1ELb0EEENS1_19SingleTileSchedulerILb0ELb1ELb1ELi128EEEEEEEEEvNT_6ParamsE)
        /*0038*/ 	.word	0x00000004


	//----- nvinfo : EIATTR_FRAME_SIZE
	.align		4
.L_20:
        /*003c*/ 	.byte	0x04, 0x11
        /*003e*/ 	.short	(.L_22 - .L_21)
	.align		4
.L_21:
        /*0040*/ 	.word	index@(_ZN7cutlass13device_kernelIN5flash11enable_sm90INS1_16FlashAttnFwdSm90INS1_25CollectiveMainloopFwdSm90ILi2EN4cute5tupleIJNS5_1CILi1EEES8_S8_EEENS6_IJNS7_ILi128EEESA_SA_EEELi128ENS_6half_tEfNS_4arch4Sm90ELb1ELb0ELb0ELb0ELb1ELb0ELb0ELb1ELb1ELb1ELb1ELb0EEENS1_21CollectiveEpilogueFwdISB_S9_SC_SE_Li256ELb0ELb1ELb1ELb0EEENS1_19SingleTileSchedulerILb0ELb1ELb1ELi128EEEEEEEEEvNT_6ParamsE)
        /*0044*/ 	.word	0x00000000


	//----- nvinfo : EIATTR_REGCOUNT
	.align		4
.L_22:
        /*0048*/ 	.byte	0x04, 0x2f
        /*004a*/ 	.short	(.L_24 - .L_23)
	.align		4
.L_23:
        /*004c*/ 	.word	index@(_ZN7cutlass13device_kernelIN5flash11enable_sm90INS1_16FlashAttnFwdSm90INS1_25CollectiveMainloopFwdSm90ILi2EN4cute5tupleIJNS5_1CILi1EEES8_S8_EEENS6_IJNS7_ILi128EEESA_SA_EEELi128ENS_6half_tEfNS_4arch4Sm90ELb0ELb1ELb0ELb1ELb1ELb1ELb0ELb1ELb1ELb1ELb1ELb0EEENS1_21CollectiveEpilogueFwdISB_S9_SC_SE_Li256ELb1ELb1ELb1ELb0EEENS1_36VarlenDynamicPersistentTileSchedulerILi128ELi128ELi256ELi128ELb1ELb1ELb1ELb1ELb0ELb1EEEEEEEEEvNT_6ParamsE)
        /*0050*/ 	.word	0x00000004


	//----- nvinfo : EIATTR_FRAME_SIZE
	.align		4
.L_24:
        /*0054*/ 	.byte	0x04, 0x11
        /*0056*/ 	.short	(.L_26 - .L_25)
	.align		4
.L_25:
        /*0058*/ 	.word	index@(_ZN7cutlass13device_kernelIN5flash11enable_sm90INS1_16FlashAttnFwdSm90INS1_25CollectiveMainloopFwdSm90ILi2EN4cute5tupleIJNS5_1CILi1EEES8_S8_EEENS6_IJNS7_ILi128EEESA_SA_EEELi128ENS_6half_tEfNS_4arch4Sm90ELb0ELb1ELb0ELb1ELb1ELb1ELb0ELb1ELb1ELb1ELb1ELb0EEENS1_21CollectiveEpilogueFwdISB_S9_SC_SE_Li256ELb1ELb1ELb1ELb0EEENS1_36VarlenDynamicPersistentTileSchedulerILi128ELi128ELi256ELi128ELb1ELb1ELb1ELb1ELb0ELb1EEEEEEEEEvNT_6ParamsE)
        /*005c*/ 	.word	0x00000000


	//----- nvinfo : EIATTR_REGCOUNT
	.align		4
.L_26:
        /*0060*/ 	.byte	0x04, 0x2f
        /*0062*/ 	.short	(.L_28 - .L_27)
	.align		4
.L_27:
        /*0064*/ 	.word	index@(_ZN7cutlass13device_kernelIN5flash11enable_sm90INS1_16FlashAttnFwdSm90INS1_25CollectiveMainloopFwdSm90ILi2EN4cute5tupleIJNS5_1CILi1EEES8_S8_EEENS6_IJNS7_ILi128EEESA_SA_EEELi128ENS_6half_tEfNS_4arch4Sm90ELb0ELb1ELb0ELb1ELb1ELb0ELb0ELb1ELb1ELb1ELb1ELb0EEENS1_21CollectiveEpilogueFwdISB_S9_SC_SE_Li256ELb1ELb1ELb1ELb0EEENS1_36VarlenDynamicPersistentTileSchedulerILi128ELi128ELi256ELi128ELb1ELb1ELb1ELb1ELb0ELb1EEEEEEEEEvNT_6ParamsE)
        /*0068*/ 	.word	0x00000004


	//----- nvinfo : EIATTR_FRAME_SIZE
	.align		4
.L_28:
        /*006c*/ 	.byte	0x04, 0x11
        /*006e*/ 	.short	(.L_30 - .L_29)
	.align		4
.L_29:
        /*0070*/ 	.word	index@(_ZN7cutlass13device_kernelIN5flash11enable_sm90INS1_16FlashAttnFwdSm90INS1_25CollectiveMainloopFwdSm90ILi2EN4cute5tupleIJNS5_1CILi1EEES8_S8_EEENS6_IJNS7_ILi128EEESA_SA_EEELi128ENS_6half_tEfNS_4arch4Sm90ELb0ELb1ELb0ELb1ELb1ELb0ELb0ELb1ELb1ELb1ELb1ELb0EEENS1_21CollectiveEpilogueFwdISB_S9_SC_SE_Li256ELb1ELb1ELb1ELb0EEENS1_36VarlenDynamicPersistentTileSchedulerILi128ELi128ELi256ELi128ELb1ELb1ELb1ELb1ELb0ELb1EEEEEEEEEvNT_6ParamsE)
        /*0074*/ 	.word	0x00000000


	//----- nvinfo : EIATTR_REGCOUNT
	.align		4
.L_30:
        /*0078*/ 	.byte	0x04, 0x2f
        /*007a*/ 	.short	(.L_32 - .L_31)
	.align		4
.L_31:
        /*007c*/ 	.word	index@(_ZN7cutlass13device_kernelIN5flash11enable_sm90INS1_16FlashAttnFwdSm90INS1_25CollectiveMainloopFwdSm90ILi2EN4cute5tupleIJNS5_1CILi1EEES8_S8_EEENS6_IJNS7_ILi128EEESA_SA_EEELi128ENS_6half_tEfNS_4arch4Sm90ELb0ELb1ELb0ELb0ELb1ELb0ELb0ELb1ELb1ELb1ELb1ELb0EEENS1_21CollectiveEpilogueFwdISB_S9_SC_SE_Li256ELb0ELb1ELb1ELb0EEENS1_19SingleTileSchedulerILb0ELb1ELb1ELi128EEEEEEEEEvNT_6ParamsE)
        /*0080*/ 	.word	0x00000004


	//----- nvinfo : EIATTR_FRAME_SIZE
	.align		4
.L_32:
        /*0084*/ 	.byte	0x04, 0x11
        /*0086*/ 	.short	(.L_34 - .L_33)
	.align		4
.L_33:
        /*0088*/ 	.word	index@(_ZN7cutlass13device_kernelIN5flash11enable_sm90INS1_16FlashAttnFwdSm90INS1_25CollectiveMainloopFwdSm90ILi2EN4cute5tupleIJNS5_1CILi1EEES8_S8_EEENS6_IJNS7_ILi128EEESA_SA_EEELi128ENS_6half_tEfNS_4arch4Sm90ELb0ELb1ELb0ELb0ELb1ELb0ELb0ELb1ELb1ELb1ELb1ELb0EEENS1_21CollectiveEpilogueFwdISB_S9_SC_SE_Li256ELb0ELb1ELb1ELb0EEENS1_19SingleTileSchedulerILb0ELb1ELb1ELi128EEEEEEEEEvNT_6ParamsE)
        /*008c*/ 	.word	0x00000000


	//----- nvinfo : EIATTR_REGCOUNT
	.align		4
.L_34:
        /*0090*/ 	.byte	0x04, 0x2f
        /*0092*/ 	.short	(.L_36 - .L_35)
	.align		4
.L_35:
        /*0094*/ 	.word	index@(_ZN7cutlass13device_kernelIN5flash11enable_sm90INS1_16FlashAttnFwdSm90INS1_25CollectiveMainloopFwdSm90ILi2EN4cute5tupleIJNS5_1CILi1EEES8_S8_EEENS6_IJNS7_ILi128EEESA_SA_EEELi128ENS_6half_tEfNS_4arch4Sm90ELb0ELb0ELb0ELb1ELb1ELb1ELb0ELb1ELb1ELb1ELb1ELb0EEENS1_21CollectiveEpilogueFwdISB_S9_SC_SE_Li256ELb1ELb1ELb1ELb0EEENS1_36VarlenDynamicPersistentTileSchedulerILi128ELi128ELi256ELi128ELb1ELb1ELb1ELb0ELb1ELb1EEEEEEEEEvNT_6ParamsE)
        /*0098*/ 	.word	0x00000004


	//----- nvinfo : EIATTR_FRAME_SIZE
	.align		4
.L_36:
        /*009c*/ 	.byte	0x04, 0x11
        /*009e*/ 	.short	(.L_38 - .L_37)
	.align		4
.L_37:
        /*00a0*/ 	.word	index@(_ZN7cutlass13device_kernelIN5flash11enable_sm90INS1_16FlashAttnFwdSm90INS1_25CollectiveMainloopFwdSm90ILi2EN4cute5tupleIJNS5_1CILi1EEES8_S8_EEENS6_IJNS7_ILi128EEESA_SA_EEELi128ENS_6half_tEfNS_4arch4Sm90ELb0ELb0ELb0ELb1ELb1ELb1ELb0ELb1ELb1ELb1ELb1ELb0EEENS1_21CollectiveEpilogueFwdISB_S9_SC_SE_Li256ELb1ELb1ELb1ELb0EEENS1_36VarlenDynamicPersistentTileSchedulerILi128ELi128ELi256ELi128ELb1ELb1ELb1ELb0ELb1ELb1EEEEEEEEEvNT_6ParamsE)
        /*00a4*/ 	.word	0x00000000


	//----- nvinfo : EIATTR_REGCOUNT
	.align		4
.L_38:
        /*00a8*/ 	.byte	0x04, 0x2f
        /*00aa*/ 	.short	(.L_40 - .L_39)
	.align		4
.L_39:
        /*00ac*/ 	.word	index@(_ZN7cutlass13device_kernelIN5flash11enable_sm90INS1_16FlashAttnFwdSm90INS1_25CollectiveMainloopFwdSm90ILi2EN4cute5tupleIJNS5_1CILi1EEES8_S8_EEENS6_IJNS7_ILi128EEESA_SA_EEELi128ENS_6half_tEfNS_4arch4Sm90ELb0ELb0ELb0ELb1ELb1ELb0ELb0ELb1ELb1ELb1ELb1ELb0EEENS1_21CollectiveEpilogueFwdISB_S9_SC_SE_Li256ELb1ELb1ELb1ELb0EEENS1_36VarlenDynamicPersistentTileSchedulerILi128ELi128ELi256ELi128ELb1ELb1ELb1ELb0ELb1ELb1EEEEEEEEEvNT_6ParamsE)
        /*00b0*/ 	.word	0x00000004


	//----- nvinfo : EIATTR_FRAME_SIZE
	.align		4
.L_40:
        /*00b4*/ 	.byte	0x04, 0x11
        /*00b6*/ 	.short	(.L_42 - .L_41)
	.align		4
.L_41:
        /*00b8*/ 	.word	index@(_ZN7cutlass13device_kernelIN5flash11enable_sm90INS1_16FlashAttnFwdSm90INS1_25CollectiveMainloopFwdSm90ILi2EN4cute5tupleIJNS5_1CILi1EEES8_S8_EEENS6_IJNS7_ILi128EEESA_SA_EEELi128ENS_6half_tEfNS_4arch4Sm90ELb0ELb0ELb0ELb1ELb1ELb0ELb0ELb1ELb1ELb1ELb1ELb0EEENS1_21CollectiveEpilogueFwdISB_S9_SC_SE_Li256ELb1ELb1ELb1ELb0EEENS1_36VarlenDynamicPersistentTileSchedulerILi128ELi128ELi256ELi128ELb1ELb1ELb1ELb0ELb1ELb1EEEEEEEEEvNT_6ParamsE)
        /*00bc*/ 	.word	0x00000000


	//----- nvinfo : EIATTR_REGCOUNT
	.align		4
.L_42:
        /*00c0*/ 	.byte	0x04, 0x2f
        /*00c2*/ 	.short	(.L_44 - .L_43)
	.align		4
.L_43:
        /*00c4*/ 	.word	index@(_ZN7cutlass13device_kernelIN5flash11enable_sm90INS1_16FlashAttnFwdSm90INS1_25CollectiveMainloopFwdSm90ILi2EN4cute5tupleIJNS5_1CILi1EEES8_S8_EEENS6_IJNS7_ILi128EEESA_SA_EEELi128ENS_6half_tEfNS_4arch4Sm90ELb0ELb0ELb0ELb0ELb1ELb0ELb0ELb1ELb1ELb1ELb1ELb0EEENS1_21CollectiveEpilogueFwdISB_S9_SC_SE_Li256ELb0ELb1ELb1ELb0EEENS1_19SingleTileSchedulerILb0ELb1ELb1ELi128EEEEEEEEEvNT_6ParamsE)
        /*00c8*/ 	.word	0x00000004


	//----- nvinfo : EIATTR_FRAME_SIZE
	.align		4
.L_44:
        /*00cc*/ 	.byte	0x04, 0x11
        /*00ce*/ 	.short	(.L_46 - .L_45)
	.align		4
.L_45:
        /*00d0*/ 	.word	index@(_ZN7cutlass13device_kernelIN5flash11enable_sm90INS1_16FlashAttnFwdSm90INS1_25CollectiveMainloopFwdSm90ILi2EN4cute5tupleIJNS5_1CILi1EEES8_S8_EEENS6_IJNS7_ILi128EEESA_SA_EEELi128ENS_6half_tEfNS_4arch4Sm90ELb0ELb0ELb0ELb0ELb1ELb0ELb0ELb1ELb1ELb1ELb1ELb0EEENS1_21CollectiveEpilogueFwdISB_S9_SC_SE_Li256ELb0ELb1ELb1ELb0EEENS1_19SingleTileSchedulerILb0ELb1ELb1ELi128EEEEEEEEEvNT_6ParamsE)
        /*00d4*/ 	.word	0x00000000


	//----- nvinfo : EIATTR_MIN_STACK_SIZE
	.align		4
.L_46:
        /*00d8*/ 	.byte	0x04, 0x12
        /*00da*/ 	.short	(.L_48 - .L_47)
	.align		4
.L_47:
        /*00dc*/ 	.word	index@(_ZN7cutlass13device_kernelIN5flash11enable_sm90INS1_16FlashAttnFwdSm90INS1_25CollectiveMainloopFwdSm90ILi2EN4cute5tupleIJNS5_1CILi1EEES8_S8_EEENS6_IJNS7_ILi128EEESA_SA_EEELi128ENS_6half_tEfNS_4arch4Sm90ELb0ELb0ELb0ELb0ELb1ELb0ELb0ELb1ELb1ELb1ELb1ELb0EEENS1_21CollectiveEpilogueFwdISB_S9_SC_SE_Li256ELb0ELb1ELb1ELb0EEENS1_19SingleTileSchedulerILb0ELb1ELb1ELi128EEEEEEEEEvNT_6ParamsE)
        /*00e0*/ 	.word	0x00000000


	//----- nvinfo : EIATTR_MIN_STACK_SIZE
	.align		4
.L_48:
        /*00e4*/ 	.byte	0x04, 0x12
        /*00e6*/ 	.short	(.L_50 - .L_49)
	.align		4
.L_49:
        /*00e8*/ 	.word	index@(_ZN7cutlass13device_kernelIN5flash11enable_sm90INS1_16FlashAttnFwdSm90INS1_25CollectiveMainloopFwdSm90ILi2EN4cute5tupleIJNS5_1CILi1EEES8_S8_EEENS6_IJNS7_ILi128EEESA_SA_EEELi128ENS_6half_tEfNS_4arch4Sm90ELb0ELb0ELb0ELb1ELb1ELb0ELb0ELb1ELb1ELb1ELb1ELb0EEENS1_21CollectiveEpilogueFwdISB_S9_SC_SE_Li256ELb1ELb1ELb1ELb0EEENS1_36VarlenDynamicPersistentTileSchedulerILi128ELi128ELi256ELi128ELb1ELb1ELb1ELb0ELb1ELb1EEEEEEEEEvNT_6ParamsE)
        /*00ec*/ 	.word	0x00000000


	//----- nvinfo : EIATTR_MIN_STACK_SIZE
	.align		4
.L_50:
        /*00f0*/ 	.byte	0x04, 0x12
        /*00f2*/ 	.short	(.L_52 - .L_51)
	.align		4
.L_51:
        /*00f4*/ 	.word	index@(_ZN7cutlass13device_kernelIN5flash11enable_sm90INS1_16FlashAttnFwdSm90INS1_25CollectiveMainloopFwdSm90ILi2EN4cute5tupleIJNS5_1CILi1EEES8_S8_EEENS6_IJNS7_ILi128EEESA_SA_EEELi128ENS_6half_tEfNS_4arch4Sm90ELb0ELb0ELb0ELb1ELb1ELb1ELb0ELb1ELb1ELb1ELb1ELb0EEENS1_21CollectiveEpilogueFwdISB_S9_SC_SE_Li256ELb1ELb1ELb1ELb0EEENS1_36VarlenDynamicPersistentTileSchedulerILi128ELi128ELi256ELi128ELb1ELb1ELb1ELb0ELb1ELb1EEEEEEEEEvNT_6ParamsE)
        /*00f8*/ 	.word	0x00000000


	//----- nvinfo : EIATTR_MIN_STACK_SIZE
	.align		4
.L_52:
        /*00fc*/ 	.byte	0x04, 0x12
        /*00fe*/ 	.short	(.L_54 - .L_53)
	.align		4
.L_53:
        /*0100*/ 	.word	index@(_ZN7cutlass13device_kernelIN5flash11enable_sm90INS1_16FlashAttnFwdSm90INS1_25CollectiveMainloopFwdSm90ILi2EN4cute5tupleIJNS5_1CILi1EEES8_S8_EEENS6_IJNS7_ILi128EEESA_SA_EEELi128ENS_6half_tEfNS_4arch4Sm90ELb0ELb1ELb0ELb0ELb1ELb0ELb0ELb1ELb1ELb1ELb1ELb0EEENS1_21CollectiveEpilogueFwdISB_S9_SC_SE_Li256ELb0ELb1ELb1ELb0EEENS1_19SingleTileSchedulerILb0ELb1ELb1ELi128EEEEEEEEEvNT_6ParamsE)
        /*0104*/ 	.word	0x00000000


	//----- nvinfo : EIATTR_MIN_STACK_SIZE
	.align		4
.L_54:
        /*0108*/ 	.byte	0x04, 0x12
        /*010a*/ 	.short	(.L_56 - .L_55)
	.align		4
.L_55:
        /*010c*/ 	.word	index@(_ZN7cutlass13device_kernelIN5flash11enable_sm90INS1_16FlashAttnFwdSm90INS1_25CollectiveMainloopFwdSm90ILi2EN4cute5tupleIJNS5_1CILi1EEES8_S8_EEENS6_IJNS7_ILi128EEESA_SA_EEELi128ENS_6half_tEfNS_4arch4Sm90ELb0ELb1ELb0ELb1ELb1ELb0ELb0ELb1ELb1ELb1ELb1ELb0EEENS1_21CollectiveEpilogueFwdISB_S9_SC_SE_Li256ELb1ELb1ELb1ELb0EEENS1_36VarlenDynamicPersistentTileSchedulerILi128ELi128ELi256ELi128ELb1ELb1ELb1ELb1ELb0ELb1EEEEEEEEEvNT_6ParamsE)
        /*0110*/ 	.word	0x00000000


	//----- nvinfo : EIATTR_MIN_STACK_SIZE
	.align		4
.L_56:
        /*0114*/ 	.byte	0x04, 0x12
        /*0116*/ 	.short	(.L_58 - .L_57)
	.align		4
.L_57:
        /*0118*/ 	.word	index@(_ZN7cutlass13device_kernelIN5flash11enable_sm90INS1_16FlashAttnFwdSm90INS1_25CollectiveMainloopFwdSm90ILi2EN4cute5tupleIJNS5_1CILi1EEES8_S8_EEENS6_IJNS7_ILi128EEESA_SA_EEELi128ENS_6half_tEfNS_4arch4Sm90ELb0ELb1ELb0ELb1ELb1ELb1ELb0ELb1ELb1ELb1ELb1ELb0EEENS1_21CollectiveEpilogueFwdISB_S9_SC_SE_Li256ELb1ELb1ELb1ELb0EEENS1_36VarlenDynamicPersistentTileSchedulerILi128ELi128ELi256ELi128ELb1ELb1ELb1ELb1ELb0ELb1EEEEEEEEEvNT_6ParamsE)
        /*011c*/ 	.word	0x00000000


	//----- nvinfo : EIATTR_MIN_STACK_SIZE
	.align		4
.L_58:
        /*0120*/ 	.byte	0x04, 0x12
        /*0122*/ 	.short	(.L_60 - .L_59)
	.align		4
.L_59:
        /*0124*/ 	.word	index@(_ZN7cutlass13device_kernelIN5flash11enable_sm90INS1_16FlashAttnFwdSm90INS1_25CollectiveMainloopFwdSm90ILi2EN4cute5tupleIJNS5_1CILi1EEES8_S8_EEENS6_IJNS7_ILi128EEESA_SA_EEELi128ENS_6half_tEfNS_4arch4Sm90ELb1ELb0ELb0ELb0ELb1ELb0ELb0ELb1ELb1ELb1ELb1ELb0EEENS1_21CollectiveEpilogueFwdISB_S9_SC_SE_Li256ELb0ELb1ELb1ELb0EEENS1_19SingleTileSchedulerILb0ELb1ELb1ELi128EEEEEEEEEvNT_6ParamsE)
        /*0128*/ 	.word	0x00000000


	//----- nvinfo : EIATTR_MIN_STACK_SIZE
	.align		4
.L_60:
        /*012c*/ 	.byte	0x04, 0x12
        /*012e*/ 	.short	(.L_62 - .L_61)
	.align		4
.L_61:
        /*0130*/ 	.word	index@(_ZN7cutlass13device_kernelIN5flash11enable_sm90INS1_16FlashAttnFwdSm90INS1_25CollectiveMainloopFwdSm90ILi2EN4cute5tupleIJNS5_1CILi1EEES8_S8_EEENS6_IJNS7_ILi128EEESA_SA_EEELi128ENS_6half_tEfNS_4arch4Sm90ELb1ELb0ELb0ELb1ELb1ELb0ELb0ELb1ELb1ELb1ELb1ELb0EEENS1_21CollectiveEpilogueFwdISB_S9_SC_SE_Li256ELb1ELb1ELb1ELb0EEENS1_36VarlenDynamicPersistentTileSchedulerILi128ELi128ELi256ELi128ELb1ELb1ELb1ELb1ELb1ELb1EEEEEEEEEvNT_6ParamsE)
        /*0134*/ 	.word	0x00000000


	//----- nvinfo : EIATTR_MIN_STACK_SIZE
	.align		4
.L_62:
        /*0138*/ 	.byte	0x04, 0x12
        /*013a*/ 	.short	(.L_64 - .L_63)
	.align		4
.L_63:
        /*013c*/ 	.word	index@(_ZN7cutlass13device_kernelIN5flash11enable_sm90INS1_16FlashAttnFwdSm90INS1_25CollectiveMainloopFwdSm90ILi2EN4cute5tupleIJNS5_1CILi1EEES8_S8_EEENS6_IJNS7_ILi128EEESA_SA_EEELi128ENS_6half_tEfNS_4arch4Sm90ELb1ELb0ELb0ELb1ELb1ELb1ELb0ELb1ELb1ELb1ELb1ELb0EEENS1_21CollectiveEpilogueFwdISB_S9_SC_SE_Li256ELb1ELb1ELb1ELb0EEENS1_36VarlenDynamicPersistentTileSchedulerILi128ELi128ELi256ELi128ELb1ELb1ELb1ELb1ELb1ELb1EEEEEEEEEvNT_6ParamsE)
        /*0140*/ 	.word	0x00000000
.L_64:


//--------------------- .nv.compat                --------------------------
	.section	.nv.compat,"",@"SHT_CUDA_COMPAT_INFO"
	.align	4
        /*0000*/ 	.byte	0x02, 0x09, 0x01, 0x00, 0x02, 0x02, 0x01, 0x00, 0x02, 0x05, 0x05, 0x00, 0x03, 0x07, 0x01, 0x01
        /*0010*/ 	.byte	0x02, 0x03, 0x00, 0x00, 0x02, 0x06, 0x01, 0x00, 0x04, 0x0b, 0x08, 0x00, 0x00, 0x00, 0x00, 0x00
        /*0020*/ 	.byte	0x00, 0x00, 0x00, 0x00


//--------------------- .nv.info._ZN7cutlass13device_kernelIN5flash11enable_sm90INS1_16FlashAttnFwdSm90INS1_25CollectiveMainloopFwdSm90ILi2EN4cute5tupleIJNS5_1CILi1EEES8_S8_EEENS6_IJNS7_ILi128EEESA_SA_EEELi128ENS_6half_tEfNS_4arch4Sm90ELb0ELb0ELb0ELb0ELb1ELb0ELb0ELb1ELb1ELb1ELb1ELb0EEENS1_21CollectiveEpilogueFwdISB_S9_SC_SE_Li256ELb0ELb1ELb1ELb0EEENS1_19SingleTileSchedulerILb0ELb1ELb1ELi128EEEEEEEEEvNT_6ParamsE --------------------------
	.section	.nv.info._ZN7cutlass13device_kernelIN5flash11enable_sm90INS1_16FlashAttnFwdSm90INS1_25CollectiveMainloopFwdSm90ILi2EN4cute5tupleIJNS5_1CILi1EEES8_S8_EEENS6_IJNS7_ILi128EEESA_SA_EEELi128ENS_6half_tEfNS_4arch4Sm90ELb0ELb0ELb0ELb0ELb1ELb0ELb0ELb1ELb1ELb1ELb1ELb0EEENS1_21CollectiveEpilogueFwdISB_S9_SC_SE_Li256ELb0ELb1ELb1ELb0EEENS1_19SingleTileSchedulerILb0ELb1ELb1ELi128EEEEEEEEEvNT_6ParamsE,"",@"SHT_CUDA_INFO"
	.sectionflags	@""
	.align	4


	//----- nvinfo : EIATTR_CUDA_API_VERSION
	.align		4
        /*0000*/ 	.byte	0x04, 0x37
        /*0002*/ 	.short	(.L_66 - .L_65)
.L_65:
        /*0004*/ 	.word	0x00000082


	//----- nvinfo : EIATTR_KPARAM_INFO
	.align		4
.L_66:
        /*0008*/ 	.byte	0x04, 0x17
        /*000a*/ 	.short	(.L_68 - .L_67)
.L_67:
        /*000c*/ 	.word	0x00000000
        /*0010*/ 	.short	0x0000
        /*0012*/ 	.short	0x0000
        /*0014*/ 	.byte	0x00, 0xf0, 0x01, 0x28


	//----- nvinfo : EIATTR_SPARSE_MMA_MASK
	.align		4
.L_68:
        /*0018*/ 	.byte	0x03, 0x50
        /*001a*/ 	.short	0x0000


	//----- nvinfo : EIATTR_MAXREG_COUNT
	.align		4
        /*001c*/ 	.byte	0x03, 0x1b
        /*001e*/ 	.short	0x00a8


	//----- nvinfo : EIATTR_MERCURY_ISA_VERSION
	.align		4
        /*0020*/ 	.byte	0x03, 0x5f
        /*0022*/ 	.short	0x0101


	//----- nvinfo : EIATTR_VRC_CTA_INIT_COUNT
	.align		4
        /*0024*/ 	.byte	0x02, 0x4a
	.zero		1
	.zero		1


	//----- nvinfo : EIATTR_EXIT_INSTR_OFFSETS
	.align		4
        /*0028*/ 	.byte	0x04, 0x1c
        /*002a*/ 	.short	(.L_70 - .L_69)


	//   ....[0]....
.L_69:
        /*002c*/ 	.word	0x00000010


	//----- nvinfo : EIATTR_MAX_THREADS
	.align		4
.L_70:
        /*0030*/ 	.byte	0x04, 0x05
        /*0032*/ 	.short	(.L_72 - .L_71)
.L_71:
        /*0034*/ 	.word	0x00000180
        /*0038*/ 	.word	0x00000001
        /*003c*/ 	.word	0x00000001


	//----- nvinfo : EIATTR_CBANK_PARAM_SIZE
	.align		4
.L_72:
        /*0040*/ 	.byte	0x03, 0x19
        /*0042*/ 	.short	0x0a00


	//----- nvinfo : EIATTR_PARAM_CBANK
	.align		4
        /*0044*/ 	.byte	0x04, 0x0a
        /*0046*/ 	.short	(.L_74 - .L_73)
	.align		4
.L_73:
        /*0048*/ 	.word	index@(.nv.constant0._ZN7cutlass13device_kernelIN5flash11enable_sm90INS1_16FlashAttnFwdSm90INS1_25CollectiveMainloopFwdSm90ILi2EN4cute5tupleIJNS5_1CILi1EEES8_S8_EEENS6_IJNS7_ILi128EEESA_SA_EEELi128ENS_6half_tEfNS_4arch4Sm90ELb0ELb0ELb0ELb0ELb1ELb0ELb0ELb1ELb1ELb1ELb1ELb0EEENS1_21CollectiveEpilogueFwdISB_S9_SC_SE_Li256ELb0ELb1ELb1ELb0EEENS1_19SingleTileSchedulerILb0ELb1ELb1ELi128EEEEEEEEEvNT_6ParamsE)
        /*004c*/ 	.short	0x0380
        /*004e*/ 	.short	0x0a00


	//----- nvinfo : EIATTR_SW_WAR
	.align		4
.L_74:
        /*0050*/ 	.byte	0x04, 0x36
        /*0052*/ 	.short	(.L_76 - .L_75)
.L_75:
        /*0054*/ 	.word	0x00000008
.L_76:


//--------------------- .nv.info._ZN7cutlass13device_kernelIN5flash11enable_sm90INS1_16FlashAttnFwdSm90INS1_25CollectiveMainloopFwdSm90ILi2EN4cute5tupleIJNS5_1CILi1EEES8_S8_EEENS6_IJNS7_ILi128EEESA_SA_EEELi128ENS_6half_tEfNS_4arch4Sm90ELb0ELb0ELb0ELb1ELb1ELb0ELb0ELb1ELb1ELb1ELb1ELb0EEENS1_21CollectiveEpilogueFwdISB_S9_SC_SE_Li256ELb1ELb1ELb1ELb0EEENS1_36VarlenDynamicPersistentTileSchedulerILi128ELi128ELi256ELi128ELb1ELb1ELb1ELb0ELb1ELb1EEEEEEEEEvNT_6ParamsE --------------------------
	.section	.nv.info._ZN7cutlass13device_kernelIN5flash11enable_sm90INS1_16FlashAttnFwdSm90INS1_25CollectiveMainloopFwdSm90ILi2EN4cute5tupleIJNS5_1CILi1EEES8_S8_EEENS6_IJNS7_ILi128EEESA_SA_EEELi128ENS_6half_tEfNS_4arch4Sm90ELb0ELb0ELb0ELb1ELb1ELb0ELb0ELb1ELb1ELb1ELb1ELb0EEENS1_21CollectiveEpilogueFwdISB_S9_SC_SE_Li256ELb1ELb1ELb1ELb0EEENS1_36VarlenDynamicPersistentTileSchedulerILi128ELi128ELi256ELi128ELb1ELb1ELb1ELb0ELb1ELb1EEEEEEEEEvNT_6ParamsE,"",@"SHT_CUDA_INFO"
	.sectionflags	@""
	.align	4


	//----- nvinfo : EIATTR_CUDA_API_VERSION
	.align		4
        /*0000*/ 	.byte	0x04, 0x37
        /*0002*/ 	.short	(.L_78 - .L_77)
.L_77:
        /*0004*/ 	.word	0x00000082


	//----- nvinfo : EIATTR_KPARAM_INFO
	.align		4
.L_78:
        /*0008*/ 	.byte	0x04, 0x17
        /*000a*/ 	.short	(.L_80 - .L_79)
.L_79:
        /*000c*/ 	.word	0x00000000
        /*0010*/ 	.short	0x0000
        /*0012*/ 	.short	0x0000
        /*0014*/ 	.byte	0x00, 0xf0, 0x01, 0x2a


	//----- nvinfo : EIATTR_SPARSE_MMA_MASK
	.align		4
.L_80:
        /*0018*/ 	.byte	0x03, 0x50
        /*001a*/ 	.short	0x0000


	//----- nvinfo : EIATTR_MAXREG_COUNT
	.align		4
        /*001c*/ 	.byte	0x03, 0x1b
        /*001e*/ 	.short	0x00a8


	//----- nvinfo : EIATTR_MERCURY_ISA_VERSION
	.align		4
        /*0020*/ 	.byte	0x03, 0x5f
        /*0022*/ 	.short	0x0101


	//----- nvinfo : EIATTR_VRC_CTA_INIT_COUNT
	.align		4
        /*0024*/ 	.byte	0x02, 0x4a
	.zero		1
	.zero		1


	//----- nvinfo : EIATTR_EXIT_INSTR_OFFSETS
	.align		4
        /*0028*/ 	.byte	0x04, 0x1c
        /*002a*/ 	.short	(.L_82 - .L_81)


	//   ....[0]....
.L_81:
        /*002c*/ 	.word	0x00000010


	//----- nvinfo : EIATTR_MAX_THREADS
	.align		4
.L_82:
        /*0030*/ 	.byte	0x04, 0x05
        /*0032*/ 	.short	(.L_84 - .L_83)
.L_83:
        /*0034*/ 	.word	0x00000180
        /*0038*/ 	.word	0x00000001
        /*003c*/ 	.word	0x00000001


	//----- nvinfo : EIATTR_CBANK_PARAM_SIZE
	.align		4
.L_84:
        /*0040*/ 	.byte	0x03, 0x19
        /*0042*/ 	.short	0x0a80


	//----- nvinfo : EIATTR_PARAM_CBANK
	.align		4
        /*0044*/ 	.byte	0x04, 0x0a
        /*0046*/ 	.short	(.L_86 - .L_85)
	.align		4
.L_85:
        /*0048*/ 	.word	index@(.nv.constant0._ZN7cutlass13device_kernelIN5flash11enable_sm90INS1_16FlashAttnFwdSm90INS1_25CollectiveMainloopFwdSm90ILi2EN4cute5tupleIJNS5_1CILi1EEES8_S8_EEENS6_IJNS7_ILi128EEESA_SA_EEELi128ENS_6half_tEfNS_4arch4Sm90ELb0ELb0ELb0ELb1ELb1ELb0ELb0ELb1ELb1ELb1ELb1ELb0EEENS1_21CollectiveEpilogueFwdISB_S9_SC_SE_Li256ELb1ELb1ELb1ELb0EEENS1_36VarlenDynamicPersistentTileSchedulerILi128ELi128ELi256ELi128ELb1ELb1ELb1ELb0ELb1ELb1EEEEEEEEEvNT_6ParamsE)
        /*004c*/ 	.short	0x0380
        /*004e*/ 	.short	0x0a80


	//----- nvinfo : EIATTR_SW_WAR
	.align		4
.L_86:
        /*0050*/ 	.byte	0x04, 0x36
        /*0052*/ 	.short	(.L_88 - .L_87)
.L_87:
        /*0054*/ 	.word	0x00000008
.L_88:


//--------------------- .nv.info._ZN7cutlass13device_kernelIN5flash11enable_sm90INS1_16FlashAttnFwdSm90INS1_25CollectiveMainloopFwdSm90ILi2EN4cute5tupleIJNS5_1CILi1EEES8_S8_EEENS6_IJNS7_ILi128EEESA_SA_EEELi128ENS_6half_tEfNS_4arch4Sm90ELb0ELb0ELb0ELb1ELb1ELb1ELb0ELb1ELb1ELb1ELb1ELb0EEENS1_21CollectiveEpilogueFwdISB_S9_SC_SE_Li256ELb1ELb1ELb1ELb0EEENS1_36VarlenDynamicPersistentTileSchedulerILi128ELi128ELi256ELi128ELb1ELb1ELb1ELb0ELb1ELb1EEEEEEEEEvNT_6ParamsE --------------------------
	.section	.nv.info._ZN7cutlass13device_kernelIN5flash11enable_sm90INS1_16FlashAttnFwdSm90INS1_25CollectiveMainloopFwdSm90ILi2EN4cute5tupleIJNS5_1CILi1EEES8_S8_EEENS6_IJNS7_ILi128EEESA_SA_EEELi128ENS_6half_tEfNS_4arch4Sm90ELb0ELb0ELb0ELb1ELb1ELb1ELb0ELb1ELb1ELb1ELb1ELb0EEENS1_21CollectiveEpilogueFwdISB_S9_SC_SE_Li256ELb1ELb1ELb1ELb0EEENS1_36VarlenDynamicPersistentTileSchedulerILi128ELi128ELi256ELi128ELb1ELb1ELb1ELb0ELb1ELb1EEEEEEEEEvNT_6ParamsE,"",@"SHT_CUDA_INFO"
	.sectionflags	@""
	.align	4


	//----- nvinfo : EIATTR_CUDA_API_VERSION
	.align		4
        /*0000*/ 	.byte	0x04, 0x37
        /*0002*/ 	.short	(.L_90 - .L_89)
.L_89:
        /*0004*/ 	.word	0x00000082


	//----- nvinfo : EIATTR_KPARAM_INFO
	.align		4
.L_90:
        /*0008*/ 	.byte	0x04, 0x17
        /*000a*/ 	.short	(.L_92 - .L_91)
.L_91:
        /*000c*/ 	.word	0x00000000
        /*0010*/ 	.short	0x0000
        /*0012*/ 	.short	0x0000
        /*0014*/ 	.byte	0x00, 0xf0, 0x01, 0x2a


	//----- nvinfo : EIATTR_SPARSE_MMA_MASK
	.align		4
.L_92:
        /*0018*/ 	.byte	0x03, 0x50
        /*001a*/ 	.short	0x0000


	//----- nvinfo : EIATTR_MAXREG_COUNT
	.align		4
        /*001c*/ 	.byte	0x03, 0x1b
        /*001e*/ 	.short	0x00a8


	//----- nvinfo : EIATTR_MERCURY_ISA_VERSION
	.align		4
        /*0020*/ 	.byte	0x03, 0x5f
        /*0022*/ 	.short	0x0101


	//----- nvinfo : EIATTR_VRC_CTA_INIT_COUNT
	.align		4
        /*0024*/ 	.byte	0x02, 0x4a
	.zero		1
	.zero		1


	//----- nvinfo : EIATTR_EXIT_INSTR_OFFSETS
	.align		4
        /*0028*/ 	.byte	0x04, 0x1c
        /*002a*/ 	.short	(.L_94 - .L_93)


	//   ....[0]....
.L_93:
        /*002c*/ 	.word	0x00000010


	//----- nvinfo : EIATTR_MAX_THREADS
	.align		4
.L_94:
        /*0030*/ 	.byte	0x04, 0x05
        /*0032*/ 	.short	(.L_96 - .L_95)
.L_95:
        /*0034*/ 	.word	0x00000180
        /*0038*/ 	.word	0x00000001
        /*003c*/ 	.word	0x00000001


	//----- nvinfo : EIATTR_CBANK_PARAM_SIZE
	.align		4
.L_96:
        /*0040*/ 	.byte	0x03, 0x19
        /*0042*/ 	.short	0x0a80


	//----- nvinfo : EIATTR_PARAM_CBANK
	.align		4
        /*0044*/ 	.byte	0x04, 0x0a
        /*0046*/ 	.short	(.L_98 - .L_97)
	.align		4
.L_97:
        /*0048*/ 	.word	index@(.nv.constant0._ZN7cutlass13device_kernelIN5flash11enable_sm90INS1_16FlashAttnFwdSm90INS1_25CollectiveMainloopFwdSm90ILi2EN4cute5tupleIJNS5_1CILi1EEES8_S8_EEENS6_IJNS7_ILi128EEESA_SA_EEELi128ENS_6half_tEfNS_4arch4Sm90ELb0ELb0ELb0ELb1ELb1ELb1ELb0ELb1ELb1ELb1ELb1ELb0EEENS1_21CollectiveEpilogueFwdISB_S9_SC_SE_Li256ELb1ELb1ELb1ELb0EEENS1_36VarlenDynamicPersistentTileSchedulerILi128ELi128ELi256ELi128ELb1ELb1ELb1ELb0ELb1ELb1EEEEEEEEEvNT_6ParamsE)
        /*004c*/ 	.short	0x0380
        /*004e*/ 	.short	0x0a80


	//----- nvinfo : EIATTR_SW_WAR
	.align		4
.L_98:
        /*0050*/ 	.byte	0x04, 0x36
        /*0052*/ 	.short	(.L_100 - .L_99)
.L_99:
        /*0054*/ 	.word	0x00000008
.L_100:


//--------------------- .nv.info._ZN7cutlass13device_kernelIN5flash11enable_sm90INS1_16FlashAttnFwdSm90INS1_25CollectiveMainloopFwdSm90ILi2EN4cute5tupleIJNS5_1CILi1EEES8_S8_EEENS6_IJNS7_ILi128EEESA_SA_EEELi128ENS_6half_tEfNS_4arch4Sm90ELb0ELb1ELb0ELb0ELb1ELb0ELb0ELb1ELb1ELb1ELb1ELb0EEENS1_21CollectiveEpilogueFwdISB_S9_SC_SE_Li256ELb0ELb1ELb1ELb0EEENS1_19SingleTileSchedulerILb0ELb1ELb1ELi128EEEEEEEEEvNT_6ParamsE --------------------------
	.section	.nv.info._ZN7cutlass13device_kernelIN5flash11enable_sm90INS1_16FlashAttnFwdSm90INS1_25CollectiveMainloopFwdSm90ILi2EN4cute5tupleIJNS5_1CILi1EEES8_S8_EEENS6_IJNS7_ILi128EEESA_SA_EEELi128ENS_6half_tEfNS_4arch4Sm90ELb0ELb1ELb0ELb0ELb1ELb0ELb0ELb1ELb1ELb1ELb1ELb0EEENS1_21CollectiveEpilogueFwdISB_S9_SC_SE_Li256ELb0ELb1ELb1ELb0EEENS1_19SingleTileSchedulerILb0ELb1ELb1ELi128EEEEEEEEEvNT_6ParamsE,"",@"SHT_CUDA_INFO"
	.sectionflags	@""
	.align	4


	//----- nvinfo : EIATTR_CUDA_API_VERSION
	.align		4
        /*0000*/ 	.byte	0x04, 0x37
        /*0002*/ 	.short	(.L_102 - .L_101)
.L_101:
        /*0004*/ 	.word	0x00000082


	//----- nvinfo : EIATTR_KPARAM_INFO
	.align		4
.L_102:
        /*0008*/ 	.byte	0x04, 0x17
        /*000a*/ 	.short	(.L_104 - .L_103)
.L_103:
        /*000c*/ 	.word	0x00000000
        /*0010*/ 	.short	0x0000
        /*0012*/ 	.short	0x0000
        /*0014*/ 	.byte	0x00, 0xf0, 0x01, 0x28


	//----- nvinfo : EIATTR_SPARSE_MMA_MASK
	.align		4
.L_104:
        /*0018*/ 	.byte	0x03, 0x50
        /*001a*/ 	.short	0x0000


	//----- nvinfo : EIATTR_MAXREG_COUNT
	.align		4
        /*001c*/ 	.byte	0x03, 0x1b
        /*001e*/ 	.short	0x00a8


	//----- nvinfo : EIATTR_MERCURY_ISA_VERSION
	.align		4
        /*0020*/ 	.byte	0x03, 0x5f
        /*0022*/ 	.short	0x0101


	//----- nvinfo : EIATTR_VRC_CTA_INIT_COUNT
	.align		4
        /*0024*/ 	.byte	0x02, 0x4a
	.zero		1
	.zero		1


	//----- nvinfo : EIATTR_EXIT_INSTR_OFFSETS
	.align		4
        /*0028*/ 	.byte	0x04, 0x1c
        /*002a*/ 	.short	(.L_106 - .L_105)


	//   ....[0]....
.L_105:
        /*002c*/ 	.word	0x00000010


	//----- nvinfo : EIATTR_MAX_THREADS
	.align		4
.L_106:
        /*0030*/ 	.byte	0x04, 0x05
        /*0032*/ 	.short	(.L_108 - .L_107)
.L_107:
        /*0034*/ 	.word	0x00000180
        /*0038*/ 	.word	0x00000001
        /*003c*/ 	.word	0x00000001


	//----- nvinfo : EIATTR_CBANK_PARAM_SIZE
	.align		4
.L_108:
        /*0040*/ 	.byte	0x03, 0x19
        /*0042*/ 	.short	0x0a00


	//----- nvinfo : EIATTR_PARAM_CBANK
	.align		4
        /*0044*/ 	.byte	0x04, 0x0a
        /*0046*/ 	.short	(.L_110 - .L_109)
	.align		4
.L_109:
        /*0048*/ 	.word	index@(.nv.constant0._ZN7cutlass13device_kernelIN5flash11enable_sm90INS1_16FlashAttnFwdSm90INS1_25CollectiveMainloopFwdSm90ILi2EN4cute5tupleIJNS5_1CILi1EEES8_S8_EEENS6_IJNS7_ILi128EEESA_SA_EEELi128ENS_6half_tEfNS_4arch4Sm90ELb0ELb1ELb0ELb0ELb1ELb0ELb0ELb1ELb1ELb1ELb1ELb0EEENS1_21CollectiveEpilogueFwdISB_S9_SC_SE_Li256ELb0ELb1ELb1ELb0EEENS1_19SingleTileSchedulerILb0ELb1ELb1ELi128EEEEEEEEEvNT_6ParamsE)
        /*004c*/ 	.short	0x0380
        /*004e*/ 	.short	0x0a00


	//----- nvinfo : EIATTR_SW_WAR
	.align		4
.L_110:
        /*0050*/ 	.byte	0x04, 0x36
        /*0052*/ 	.short	(.L_112 - .L_111)
.L_111:
        /*0054*/ 	.word	0x00000008
.L_112:


//--------------------- .nv.info._ZN7cutlass13device_kernelIN5flash11enable_sm90INS1_16FlashAttnFwdSm90INS1_25CollectiveMainloopFwdSm90ILi2EN4cute5tupleIJNS5_1CILi1EEES8_S8_EEENS6_IJNS7_ILi128EEESA_SA_EEELi128ENS_6half_tEfNS_4arch4Sm90ELb0ELb1ELb0ELb1ELb1ELb0ELb0ELb1ELb1ELb1ELb1ELb0EEENS1_21CollectiveEpilogueFwdISB_S9_SC_SE_Li256ELb1ELb1ELb1ELb0EEENS1_36VarlenDynamicPersistentTileSchedulerILi128ELi128ELi256ELi128ELb1ELb1ELb1ELb1ELb0ELb1EEEEEEEEEvNT_6ParamsE --------------------------
	.section	.nv.info._ZN7cutlass13device_kernelIN5flash11enable_sm90INS1_16FlashAttnFwdSm90INS1_25CollectiveMainloopFwdSm90ILi2EN4cute5tupleIJNS5_1CILi1EEES8_S8_EEENS6_IJNS7_ILi128EEESA_SA_EEELi128ENS_6half_tEfNS_4arch4Sm90ELb0ELb1ELb0ELb1ELb1ELb0ELb0ELb1ELb1ELb1ELb1ELb0EEENS1_21CollectiveEpilogueFwdISB_S9_SC_SE_Li256ELb1ELb1ELb1ELb0EEENS1_36VarlenDynamicPersistentTileSchedulerILi128ELi128ELi256ELi128ELb1ELb1ELb1ELb1ELb0ELb1EEEEEEEEEvNT_6ParamsE,"",@"SHT_CUDA_INFO"
	.sectionflags	@""
	.align	4


	//----- nvinfo : EIATTR_CUDA_API_VERSION
	.align		4
        /*0000*/ 	.byte	0x04, 0x37
        /*0002*/ 	.short	(.L_114 - .L_113)
.L_113:
        /*0004*/ 	.word	0x00000082


	//----- nvinfo : EIATTR_KPARAM_INFO
	.align		4
.L_114:
        /*0008*/ 	.byte	0x04, 0x17
        /*000a*/ 	.short	(.L_116 - .L_115)
.L_115:
        /*000c*/ 	.word	0x00000000
        /*0010*/ 	.short	0x0000
        /*0012*/ 	.short	0x0000
        /*0014*/ 	.byte	0x00, 0xf0, 0x01, 0x2a


	//----- nvinfo : EIATTR_SPARSE_MMA_MASK
	.align		4
.L_116:
        /*0018*/ 	.byte	0x03, 0x50
        /*001a*/ 	.short	0x0000


	//----- nvinfo : EIATTR_MAXREG_COUNT
	.align		4
        /*001c*/ 	.byte	0x03, 0x1b
        /*001e*/ 	.short	0x00a8


	//----- nvinfo : EIATTR_MERCURY_ISA_VERSION
	.align		4
        /*0020*/ 	.byte	0x03, 0x5f
        /*0022*/ 	.short	0x0101


	//----- nvinfo : EIATTR_VRC_CTA_INIT_COUNT
	.align		4
        /*0024*/ 	.byte	0x02, 0x4a
	.zero		1
	.zero		1


	//----- nvinfo : EIATTR_EXIT_INSTR_OFFSETS
	.align		4
        /*0028*/ 	.byte	0x04, 0x1c
        /*002a*/ 	.short	(.L_118 - .L_117)


	//   ....[0]....
.L_117:
        /*002c*/ 	.word	0x00000010


	//----- nvinfo : EIATTR_MAX_THREADS
	.align		4
.L_118:
        /*0030*/ 	.byte	0x04, 0x05
        /*0032*/ 	.short	(.L_120 - .L_119)
.L_119:
        /*0034*/ 	.word	0x00000180
        /*0038*/ 	.word	0x00000001
        /*003c*/ 	.word	0x00000001


	//----- nvinfo : EIATTR_CBANK_PARAM_SIZE
	.align		4
.L_120:
        /*0040*/ 	.byte	0x03, 0x19
        /*0042*/ 	.short	0x0a80


	//----- nvinfo : EIATTR_PARAM_CBANK
	.align		4
        /*0044*/ 	.byte	0x04, 0x0a
        /*0046*/ 	.short	(.L_122 - .L_121)
	.align		4
.L_121:
        /*0048*/ 	.word	index@(.nv.constant0._ZN7cutlass13device_kernelIN5flash11enable_sm90INS1_16FlashAttnFwdSm90INS1_25CollectiveMainloopFwdSm90ILi2EN4cute5tupleIJNS5_1CILi1EEES8_S8_EEENS6_IJNS7_ILi128EEESA_SA_EEELi128ENS_6half_tEfNS_4arch4Sm90ELb0ELb1ELb0ELb1ELb1ELb0ELb0ELb1ELb1ELb1ELb1ELb0EEENS1_21CollectiveEpilogueFwdISB_S9_SC_SE_Li256ELb1ELb1ELb1ELb0EEENS1_36VarlenDynamicPersistentTileSchedulerILi128ELi128ELi256ELi128ELb1ELb1ELb1ELb1ELb0ELb1EEEEEEEEEvNT_6ParamsE)
        /*004c*/ 	.short	0x0380
        /*004e*/ 	.short	0x0a80


	//----- nvinfo : EIATTR_SW_WAR
	.align		4
.L_122:
        /*0050*/ 	.byte	0x04, 0x36
        /*0052*/ 	.short	(.L_124 - .L_123)
.L_123:
        /*0054*/ 	.word	0x00000008
.L_124:


//--------------------- .nv.info._ZN7cutlass13device_kernelIN5flash11enable_sm90INS1_16FlashAttnFwdSm90INS1_25CollectiveMainloopFwdSm90ILi2EN4cute5tupleIJNS5_1CILi1EEES8_S8_EEENS6_IJNS7_ILi128EEESA_SA_EEELi128ENS_6half_tEfNS_4arch4Sm90ELb0ELb1ELb0ELb1ELb1ELb1ELb0ELb1ELb1ELb1ELb1ELb0EEENS1_21CollectiveEpilogueFwdISB_S9_SC_SE_Li256ELb1ELb1ELb1ELb0EEENS1_36VarlenDynamicPersistentTileSchedulerILi128ELi128ELi256ELi128ELb1ELb1ELb1ELb1ELb0ELb1EEEEEEEEEvNT_6ParamsE --------------------------
	.section	.nv.info._ZN7cutlass13device_kernelIN5flash11enable_sm90INS1_16FlashAttnFwdSm90INS1_25CollectiveMainloopFwdSm90ILi2EN4cute5tupleIJNS5_1CILi1EEES8_S8_EEENS6_IJNS7_ILi128EEESA_SA_EEELi128ENS_6half_tEfNS_4arch4Sm90ELb0ELb1ELb0ELb1ELb1ELb1ELb0ELb1ELb1ELb1ELb1ELb0EEENS1_21CollectiveEpilogueFwdISB_S9_SC_SE_Li256ELb1ELb1ELb1ELb0EEENS1_36VarlenDynamicPersistentTileSchedulerILi128ELi128ELi256ELi128ELb1ELb1ELb1ELb1ELb0ELb1EEEEEEEEEvNT_6ParamsE,"",@"SHT_CUDA_INFO"
	.sectionflags	@""
	.align	4


	//----- nvinfo : EIATTR_CUDA_API_VERSION
	.align		4
        /*0000*/ 	.byte	0x04, 0x37
        /*0002*/ 	.short	(.L_126 - .L_125)
.L_125:
        /*0004*/ 	.word	0x00000082


	//----- nvinfo : EIATTR_KPARAM_INFO
	.align		4
.L_126:
        /*0008*/ 	.byte	0x04, 0x17
        /*000a*/ 	.short	(.L_128 - .L_127)
.L_127:
        /*000c*/ 	.word	0x00000000
        /*0010*/ 	.short	0x0000
        /*0012*/ 	.short	0x0000
        /*0014*/ 	.byte	0x00, 0xf0, 0x01, 0x2a


	//----- nvinfo : EIATTR_SPARSE_MMA_MASK
	.align		4
.L_128:
        /*0018*/ 	.byte	0x03, 0x50
        /*001a*/ 	.short	0x0000


	//----- nvinfo : EIATTR_MAXREG_COUNT
	.align		4
        /*001c*/ 	.byte	0x03, 0x1b
        /*001e*/ 	.short	0x00a8


	//----- nvinfo : EIATTR_MERCURY_ISA_VERSION
	.align		4
        /*0020*/ 	.byte	0x03, 0x5f
        /*0022*/ 	.short	0x0101


	//----- nvinfo : EIATTR_VRC_CTA_INIT_COUNT
	.align		4
        /*0024*/ 	.byte	0x02, 0x4a
	.zero		1
	.zero		1


	//----- nvinfo : EIATTR_EXIT_INSTR_OFFSETS
	.align		4
        /*0028*/ 	.byte	0x04, 0x1c
        /*002a*/ 	.short	(.L_130 - .L_129)


	//   ....[0]....
.L_129:
        /*002c*/ 	.word	0x00000010


	//----- nvinfo : EIATTR_MAX_THREADS
	.align		4
.L_130:
        /*0030*/ 	.byte	0x04, 0x05
        /*0032*/ 	.short	(.L_132 - .L_131)
.L_131:
        /*0034*/ 	.word	0x00000180
        /*0038*/ 	.word	0x00000001
        /*003c*/ 	.word	0x00000001


	//----- nvinfo : EIATTR_CBANK_PARAM_SIZE
	.align		4
.L_132:
        /*0040*/ 	.byte	0x03, 0x19
        /*0042*/ 	.short	0x0a80


	//----- nvinfo : EIATTR_PARAM_CBANK
	.align		4
        /*0044*/ 	.byte	0x04, 0x0a
        /*0046*/ 	.short	(.L_134 - .L_133)
	.align		4
.L_133:
        /*0048*/ 	.word	index@(.nv.constant0._ZN7cutlass13device_kernelIN5flash11enable_sm90INS1_16FlashAttnFwdSm90INS1_25CollectiveMainloopFwdSm90ILi2EN4cute5tupleIJNS5_1CILi1EEES8_S8_EEENS6_IJNS7_ILi128EEESA_SA_EEELi128ENS_6half_tEfNS_4arch4Sm90ELb0ELb1ELb0ELb1ELb1ELb1ELb0ELb1ELb1ELb1ELb1ELb0EEENS1_21CollectiveEpilogueFwdISB_S9_SC_SE_Li256ELb1ELb1ELb1ELb0EEENS1_36VarlenDynamicPersistentTileSchedulerILi128ELi128ELi256ELi128ELb1ELb1ELb1ELb1ELb0ELb1EEEEEEEEEvNT_6ParamsE)
        /*004c*/ 	.short	0x0380
        /*004e*/ 	.short	0x0a80


	//----- nvinfo : EIATTR_SW_WAR
	.align		4
.L_134:
        /*0050*/ 	.byte	0x04, 0x36
        /*0052*/ 	.short	(.L_136 - .L_135)
.L_135:
        /*0054*/ 	.word	0x00000008
.L_136:


//--------------------- .nv.info._ZN7cutlass13device_kernelIN5flash11enable_sm90INS1_16FlashAttnFwdSm90INS1_25CollectiveMainloopFwdSm90ILi2EN4cute5tupleIJNS5_1CILi1EEES8_S8_EEENS6_IJNS7_ILi128EEESA_SA_EEELi128ENS_6half_tEfNS_4arch4Sm90ELb1ELb0ELb0ELb0ELb1ELb0ELb0ELb1ELb1ELb1ELb1ELb0EEENS1_21CollectiveEpilogueFwdISB_S9_SC_SE_Li256ELb0ELb1ELb1ELb0EEENS1_19SingleTileSchedulerILb0ELb1ELb1ELi128EEEEEEEEEvNT_6ParamsE --------------------------
	.section	.nv.info._ZN7cutlass13device_kernelIN5flash11enable_sm90INS1_16FlashAttnFwdSm90INS1_25CollectiveMainloopFwdSm90ILi2EN4cute5tupleIJNS5_1CILi1EEES8_S8_EEENS6_IJNS7_ILi128EEESA_SA_EEELi128ENS_6half_tEfNS_4arch4Sm90ELb1ELb0ELb0ELb0ELb1ELb0ELb0ELb1ELb1ELb1ELb1ELb0EEENS1_21CollectiveEpilogueFwdISB_S9_SC_SE_Li256ELb0ELb1ELb1ELb0EEENS1_19SingleTileSchedulerILb0ELb1ELb1ELi128EEEEEEEEEvNT_6ParamsE,"",@"SHT_CUDA_INFO"
	.sectionflags	@""
	.align	4


	//----- nvinfo : EIATTR_CUDA_API_VERSION
	.align		4
        /*0000*/ 	.byte	0x04, 0x37
        /*0002*/ 	.short	(.L_138 - .L_137)
.L_137:
        /*0004*/ 	.word	0x00000082


	//----- nvinfo : EIATTR_KPARAM_INFO
	.align		4
.L_138:
        /*0008*/ 	.byte	0x04, 0x17
        /*000a*/ 	.short	(.L_140 - .L_139)
.L_139:
        /*000c*/ 	.word	0x00000000
        /*0010*/ 	.short	0x0000
        /*0012*/ 	.short	0x0000
        /*0014*/ 	.byte	0x00, 0xf0, 0x01, 0x28


	//----- nvinfo : EIATTR_SPARSE_MMA_MASK
	.align		4
.L_140:
        /*0018*/ 	.byte	0x03, 0x50
        /*001a*/ 	.short	0x0000


	//----- nvinfo : EIATTR_MAXREG_COUNT
	.align		4
        /*001c*/ 	.byte	0x03, 0x1b
        /*001e*/ 	.short	0x00a8


	//----- nvinfo : EIATTR_MERCURY_ISA_VERSION
	.align		4
        /*0020*/ 	.byte	0x03, 0x5f
        /*0022*/ 	.short	0x0101


	//----- nvinfo : EIATTR_VRC_CTA_INIT_COUNT
	.align		4
        /*0024*/ 	.byte	0x02, 0x4a
	.zero		1
	.zero		1


	//----- nvinfo : EIATTR_EXIT_INSTR_OFFSETS
	.align		4
        /*0028*/ 	.byte	0x04, 0x1c
        /*002a*/ 	.short	(.L_142 - .L_141)


	//   ....[0]....
.L_141:
        /*002c*/ 	.word	0x00000010


	//----- nvinfo : EIATTR_MAX_THREADS
	.align		4
.L_142:
        /*0030*/ 	.byte	0x04, 0x05
        /*0032*/ 	.short	(.L_144 - .L_143)
.L_143:
        /*0034*/ 	.word	0x00000180
        /*0038*/ 	.word	0x00000001
        /*003c*/ 	.word	0x00000001


	//----- nvinfo : EIATTR_CBANK_PARAM_SIZE
	.align		4
.L_144:
        /*0040*/ 	.byte	0x03, 0x19
        /*0042*/ 	.short	0x0a00


	//----- nvinfo : EIATTR_PARAM_CBANK
	.align		4
        /*0044*/ 	.byte	0x04, 0x0a
        /*0046*/ 	.short	(.L_146 - .L_145)
	.align		4
.L_145:
        /*0048*/ 	.word	index@(.nv.constant0._ZN7cutlass13device_kernelIN5flash11enable_sm90INS1_16FlashAttnFwdSm90INS1_25CollectiveMainloopFwdSm90ILi2EN4cute5tupleIJNS5_1CILi1EEES8_S8_EEENS6_IJNS7_ILi128EEESA_SA_EEELi128ENS_6half_tEfNS_4arch4Sm90ELb1ELb0ELb0ELb0ELb1ELb0ELb0ELb1ELb1ELb1ELb1ELb0EEENS1_21CollectiveEpilogueFwdISB_S9_SC_SE_Li256ELb0ELb1ELb1ELb0EEENS1_19SingleTileSchedulerILb0ELb1ELb1ELi128EEEEEEEEEvNT_6ParamsE)
        /*004c*/ 	.short	0x0380
        /*004e*/ 	.short	0x0a00


	//----- nvinfo : EIATTR_SW_WAR
	.align		4
.L_146:
        /*0050*/ 	.byte	0x04, 0x36
        /*0052*/ 	.short	(.L_148 - .L_147)
.L_147:
        /*0054*/ 	.word	0x00000008
.L_148:


//--------------------- .nv.info._ZN7cutlass13device_kernelIN5flash11enable_sm90INS1_16FlashAttnFwdSm90INS1_25CollectiveMainloopFwdSm90ILi2EN4cute5tupleIJNS5_1CILi1EEES8_S8_EEENS6_IJNS7_ILi128EEESA_SA_EEELi128ENS_6half_tEfNS_4arch4Sm90ELb1ELb0ELb0ELb1ELb1ELb0ELb0ELb1ELb1ELb1ELb1ELb0EEENS1_21CollectiveEpilogueFwdISB_S9_SC_SE_Li256ELb1ELb1ELb1ELb0EEENS1_36VarlenDynamicPersistentTileSchedulerILi128ELi128ELi256ELi128ELb1ELb1ELb1ELb1ELb1ELb1EEEEEEEEEvNT_6ParamsE --------------------------
	.section	.nv.info._ZN7cutlass13device_kernelIN5flash11enable_sm90INS1_16FlashAttnFwdSm90INS1_25CollectiveMainloopFwdSm90ILi2EN4cute5tupleIJNS5_1CILi1EEES8_S8_EEENS6_IJNS7_ILi128EEESA_SA_EEELi128ENS_6half_tEfNS_4arch4Sm90ELb1ELb0ELb0ELb1ELb1ELb0ELb0ELb1ELb1ELb1ELb1ELb0EEENS1_21CollectiveEpilogueFwdISB_S9_SC_SE_Li256ELb1ELb1ELb1ELb0EEENS1_36VarlenDynamicPersistentTileSchedulerILi128ELi128ELi256ELi128ELb1ELb1ELb1ELb1ELb1ELb1EEEEEEEEEvNT_6ParamsE,"",@"SHT_CUDA_INFO"
	.sectionflags	@""
	.align	4


	//----- nvinfo : EIATTR_CUDA_API_VERSION
	.align		4
        /*0000*/ 	.byte	0x04, 0x37
        /*0002*/ 	.short	(.L_150 - .L_149)
.L_149:
        /*0004*/ 	.word	0x00000082


	//----- nvinfo : EIATTR_KPARAM_INFO
	.align		4
.L_150:
        /*0008*/ 	.byte	0x04, 0x17
        /*000a*/ 	.short	(.L_152 - .L_151)
.L_151:
        /*000c*/ 	.word	0x00000000
        /*0010*/ 	.short	0x0000
        /*0012*/ 	.short	0x0000
        /*0014*/ 	.byte	0x00, 0xf0, 0x01, 0x2a


	//----- nvinfo : EIATTR_SPARSE_MMA_MASK
	.align		4
.L_152:
        /*0018*/ 	.byte	0x03, 0x50
        /*001a*/ 	.short	0x0000


	//----- nvinfo : EIATTR_MAXREG_COUNT
	.align		4
        /*001c*/ 	.byte	0x03, 0x1b
        /*001e*/ 	.short	0x00a8


	//----- nvinfo : EIATTR_MERCURY_ISA_VERSION
	.align		4
        /*0020*/ 	.byte	0x03, 0x5f
        /*0022*/ 	.short	0x0101


	//----- nvinfo : EIATTR_VRC_CTA_INIT_COUNT
	.align		4
        /*0024*/ 	.byte	0x02, 0x4a
	.zero		1
	.zero		1


	//----- nvinfo : EIATTR_EXIT_INSTR_OFFSETS
	.align		4
        /*0028*/ 	.byte	0x04, 0x1c
        /*002a*/ 	.short	(.L_154 - .L_153)


	//   ....[0]....
.L_153:
        /*002c*/ 	.word	0x00000010


	//----- nvinfo : EIATTR_MAX_THREADS
	.align		4
.L_154:
        /*0030*/ 	.byte	0x04, 0x05
        /*0032*/ 	.short	(.L_156 - .L_155)
.L_155:
        /*0034*/ 	.word	0x00000180
        /*0038*/ 	.word	0x00000001
        /*003c*/ 	.word	0x00000001


	//----- nvinfo : EIATTR_CBANK_PARAM_SIZE
	.align		4
.L_156:
        /*0040*/ 	.byte	0x03, 0x19
        /*0042*/ 	.short	0x0a80


	//----- nvinfo : EIATTR_PARAM_CBANK
	.align		4
        /*0044*/ 	.byte	0x04, 0x0a
        /*0046*/ 	.short	(.L_158 - .L_157)
	.align		4
.L_157:
        /*0048*/ 	.word	index@(.nv.constant0._ZN7cutlass13device_kernelIN5flash11enable_sm90INS1_16FlashAttnFwdSm90INS1_25CollectiveMainloopFwdSm90ILi2EN4cute5tupleIJNS5_1CILi1EEES8_S8_EEENS6_IJNS7_ILi128EEESA_SA_EEELi128ENS_6half_tEfNS_4arch4Sm90ELb1ELb0ELb0ELb1ELb1ELb0ELb0ELb1ELb1ELb1ELb1ELb0EEENS1_21CollectiveEpilogueFwdISB_S9_SC_SE_Li256ELb1ELb1ELb1ELb0EEENS1_36VarlenDynamicPersistentTileSchedulerILi128ELi128ELi256ELi128ELb1ELb1ELb1ELb1ELb1ELb1EEEEEEEEEvNT_6ParamsE)
        /*004c*/ 	.short	0x0380
        /*004e*/ 	.short	0x0a80


	//----- nvinfo : EIATTR_SW_WAR
	.align		4
.L_158:
        /*0050*/ 	.byte	0x04, 0x36
        /*0052*/ 	.short	(.L_160 - .L_159)
.L_159:
        /*0054*/ 	.word	0x00000008
.L_160:


//--------------------- .nv.info._ZN7cutlass13device_kernelIN5flash11enable_sm90INS1_16FlashAttnFwdSm90INS1_25CollectiveMainloopFwdSm90ILi2EN4cute5tupleIJNS5_1CILi1EEES8_S8_EEENS6_IJNS7_ILi128EEESA_SA_EEELi128ENS_6half_tEfNS_4arch4Sm90ELb1ELb0ELb0ELb1ELb1ELb1ELb0ELb1ELb1ELb1ELb1ELb0EEENS1_21CollectiveEpilogueFwdISB_S9_SC_SE_Li256ELb1ELb1ELb1ELb0EEENS1_36VarlenDynamicPersistentTileSchedulerILi128ELi128ELi256ELi128ELb1ELb1ELb1ELb1ELb1ELb1EEEEEEEEEvNT_6ParamsE --------------------------
	.section	.nv.info._ZN7cutlass13device_kernelIN5flash11enable_sm90INS1_16FlashAttnFwdSm90INS1_25CollectiveMainloopFwdSm90ILi2EN4cute5tupleIJNS5_1CILi1EEES8_S8_EEENS6_IJNS7_ILi128EEESA_SA_EEELi128ENS_6half_tEfNS_4arch4Sm90ELb1ELb0ELb0ELb1ELb1ELb1ELb0ELb1ELb1ELb1ELb1ELb0EEENS1_21CollectiveEpilogueFwdISB_S9_SC_SE_Li256ELb1ELb1ELb1ELb0EEENS1_36VarlenDynamicPersistentTileSchedulerILi128ELi128ELi256ELi128ELb1ELb1ELb1ELb1ELb1ELb1EEEEEEEEEvNT_6ParamsE,"",@"SHT_CUDA_INFO"
	.sectionflags	@""
	.align	4


	//----- nvinfo : EIATTR_CUDA_API_VERSION
	.align		4
        /*0000*/ 	.byte	0x04, 0x37
        /*0002*/ 	.short	(.L_162 - .L_161)
.L_161:
        /*0004*/ 	.word	0x00000082


	//----- nvinfo : EIATTR_KPARAM_INFO
	.align		4
.L_162:
        /*0008*/ 	.byte	0x04, 0x17
        /*000a*/ 	.short	(.L_164 - .L_163)
.L_163:
        /*000c*/ 	.word	0x00000000
        /*0010*/ 	.short	0x0000
        /*0012*/ 	.short	0x0000
        /*0014*/ 	.byte	0x00, 0xf0, 0x01, 0x2a


	//----- nvinfo : EIATTR_SPARSE_MMA_MASK
	.align		4
.L_164:
        /*0018*/ 	.byte	0x03, 0x50
        /*001a*/ 	.short	0x0000


	//----- nvinfo : EIATTR_MAXREG_COUNT
	.align		4
        /*001c*/ 	.byte	0x03, 0x1b
        /*001e*/ 	.short	0x00a8


	//----- nvinfo : EIATTR_MERCURY_ISA_VERSION
	.align		4
        /*0020*/ 	.byte	0x03, 0x5f
        /*0022*/ 	.short	0x0101


	//----- nvinfo : EIATTR_VRC_CTA_INIT_COUNT
	.align		4
        /*0024*/ 	.byte	0x02, 0x4a
	.zero		1
	.zero		1


	//----- nvinfo : EIATTR_EXIT_INSTR_OFFSETS
	.align		4
        /*0028*/ 	.byte	0x04, 0x1c
        /*002a*/ 	.short	(.L_166 - .L_165)


	//   ....[0]....
.L_165:
        /*002c*/ 	.word	0x00000010


	//----- nvinfo : EIATTR_MAX_THREADS
	.align		4
.L_166:
        /*0030*/ 	.byte	0x04, 0x05
        /*0032*/ 	.short	(.L_168 - .L_167)
.L_167:
        /*0034*/ 	.word	0x00000180
        /*0038*/ 	.word	0x00000001
        /*003c*/ 	.word	0x00000001


	//----- nvinfo : EIATTR_CBANK_PARAM_SIZE
	.align		4
.L_168:
        /*0040*/ 	.byte	0x03, 0x19
        /*0042*/ 	.short	0x0a80


	//----- nvinfo : EIATTR_PARAM_CBANK
	.align		4
        /*0044*/ 	.byte	0x04, 0x0a
        /*0046*/ 	.short	(.L_170 - .L_169)
	.align		4
.L_169:
        /*0048*/ 	.word	index@(.nv.constant0._ZN7cutlass13device_kernelIN5flash11enable_sm90INS1_16FlashAttnFwdSm90INS1_25CollectiveMainloopFwdSm90ILi2EN4cute5tupleIJNS5_1CILi1EEES8_S8_EEENS6_IJNS7_ILi128EEESA_SA_EEELi128ENS_6half_tEfNS_4arch4Sm90ELb1ELb0ELb0ELb1ELb1ELb1ELb0ELb1ELb1ELb1ELb1ELb0EEENS1_21CollectiveEpilogueFwdISB_S9_SC_SE_Li256ELb1ELb1ELb1ELb0EEENS1_36VarlenDynamicPersistentTileSchedulerILi128ELi128ELi256ELi128ELb1ELb1ELb1ELb1ELb1ELb1EEEEEEEEEvNT_6ParamsE)
        /*004c*/ 	.short	0x0380
        /*004e*/ 	.short	0x0a80


	//----- nvinfo : EIATTR_SW_WAR
	.align		4
.L_170:
        /*0050*/ 	.byte	0x04, 0x36
        /*0052*/ 	.short	(.L_172 - .L_171)
.L_171:
        /*0054*/ 	.word	0x00000008
.L_172:


//--------------------- .nv.callgraph             --------------------------
	.section	.nv.callgraph,"",@"SHT_CUDA_CALLGRAPH"
	.align	4
	.sectionentsize	8
	.align		4
        /*0000*/ 	.word	0x00000000
	.align		4
        /*0004*/ 	.word	0xffffffff
	.align		4
        /*0008*/ 	.word	0x00000000
	.align		4
        /*000c*/ 	.word	0xfffffffe
	.align		4
        /*0010*/ 	.word	0x00000000
	.align		4
        /*0014*/ 	.word	0xfffffffd
	.align		4
        /*0018*/ 	.word	0x00000000
	.align		4
        /*001c*/ 	.word	0xfffffffc


//--------------------- .nv.constant4             --------------------------
	.section	.nv.constant4,"a",@progbits
	.align	8
	.align		8
.nv.constant4:
        /*0000*/ 	.dword	_ZN78_INTERNAL_f9a20aaf_42_flash_fwd_hdim128_fp16_paged_split_sm90_cu_ceb34e2a_30694cuda3std3__45__cpo5beginE
	.align		8
        /*0008*/ 	.dword	_ZN78_INTERNAL_f9a20aaf_42_flash_fwd_hdim128_fp16_paged_split_sm90_cu_ceb34e2a_30694cuda3std3__45__cpo3endE
	.align		8
        /*0010*/ 	.dword	_ZN78_INTERNAL_f9a20aaf_42_flash_fwd_hdim128_fp16_paged_split_sm90_cu_ceb34e2a_30694cuda3std3__45__cpo6cbeginE
	.align		8
        /*0018*/ 	.dword	_ZN78_INTERNAL_f9a20aaf_42_flash_fwd_hdim128_fp16_paged_split_sm90_cu_ceb34e2a_30694cuda3std3__45__cpo4cendE
	.align		8
        /*0020*/ 	.dword	_ZN78_INTERNAL_f9a20aaf_42_flash_fwd_hdim128_fp16_paged_split_sm90_cu_ceb34e2a_30694cuda3std3__480_GLOBAL__N__f9a20aaf_42_flash_fwd_hdim128_fp16_paged_split_sm90_cu_ceb34e2a_30696ignoreE
	.align		8
        /*0028*/ 	.dword	_ZN78_INTERNAL_f9a20aaf_42_flash_fwd_hdim128_fp16_paged_split_sm90_cu_ceb34e2a_30694cuda3std3__419piecewise_constructE
	.align		8
        /*0030*/ 	.dword	_ZN78_INTERNAL_f9a20aaf_42_flash_fwd_hdim128_fp16_paged_split_sm90_cu_ceb34e2a_30694cuda3std3__48in_placeE
	.align		8
        /*0038*/ 	.dword	_ZN78_INTERNAL_f9a20aaf_42_flash_fwd_hdim128_fp16_paged_split_sm90_cu_ceb34e2a_30694cuda3std6ranges3__45__cpo4swapE
	.align		8
        /*0040*/ 	.dword	_ZN78_INTERNAL_f9a20aaf_42_flash_fwd_hdim128_fp16_paged_split_sm90_cu_ceb34e2a_30694cuda3std6ranges3__45__cpo9iter_moveE
	.align		8
        /*0048*/ 	.dword	_ZN78_INTERNAL_f9a20aaf_42_flash_fwd_hdim128_fp16_paged_split_sm90_cu_ceb34e2a_30694cute7productE
	.align		8
        /*0050*/ 	.dword	_ZN78_INTERNAL_f9a20aaf_42_flash_fwd_hdim128_fp16_paged_split_sm90_cu_ceb34e2a_30694cute1_E


//--------------------- .text._ZN7cutlass13device_kernelIN5flash11enable_sm90INS1_16FlashAttnFwdSm90INS1_25CollectiveMainloopFwdSm90ILi2EN4cute5tupleIJNS5_1CILi1EEES8_S8_EEENS6_IJNS7_ILi128EEESA_SA_EEELi128ENS_6half_tEfNS_4arch4Sm90ELb0ELb0ELb0ELb0ELb1ELb0ELb0ELb1ELb1ELb1ELb1ELb0EEENS1_21CollectiveEpilogueFwdISB_S9_SC_SE_Li256ELb0ELb1ELb1ELb0EEENS1_19SingleTileSchedulerILb0ELb1ELb1ELi128EEEEEEEEEvNT_6ParamsE --------------------------
	.section	.text._ZN7cutlass13device_kernelIN5flash11enable_sm90INS1_16FlashAttnFwdSm90INS1_25CollectiveMainloopFwdSm90ILi2EN4cute5tupleIJNS5_1CILi1EEES8_S8_EEENS6_IJNS7_ILi128EEESA_SA_EEELi128ENS_6half_tEfNS_4arch4Sm90ELb0ELb0ELb0ELb0ELb1ELb0ELb0ELb1ELb1ELb1ELb1ELb0EEENS1_21CollectiveEpilogueFwdISB_S9_SC_SE_Li256ELb0ELb1ELb1ELb0EEENS1_19SingleTileSchedulerILb0ELb1ELb1ELi128EEEEEEEEEvNT_6ParamsE,"ax",@progbits
	.align	128
.text._ZN7cutlass13device_kernelIN5flash11enable_sm90INS1_16FlashAttnFwdSm90INS1_25CollectiveMainloopFwdSm90ILi2EN4cute5tupleIJNS5_1CILi1EEES8_S8_EEENS6_IJNS7_ILi128EEESA_SA_EEELi128ENS_6half_tEfNS_4arch4Sm90ELb0ELb0ELb0ELb0ELb1ELb0ELb0ELb1ELb1ELb1ELb1ELb0EEENS1_21CollectiveEpilogueFwdISB_S9_SC_SE_Li256ELb0ELb1ELb1ELb0EEENS1_19SingleTileSchedulerILb0ELb1ELb1ELi128EEEEEEEEEvNT_6ParamsE:
        .type           _ZN7cutlass13device_kernelIN5flash11enable_sm90INS1_16FlashAttnFwdSm90INS1_25CollectiveMainloopFwdSm90ILi2EN4cute5tupleIJNS5_1CILi1EEES8_S8_EEENS6_IJNS7_ILi128EEESA_SA_EEELi128ENS_6half_tEfNS_4arch4Sm90ELb0ELb0ELb0ELb0ELb1ELb0ELb0ELb1ELb1ELb1ELb1ELb0EEENS1_21CollectiveEpilogueFwdISB_S9_SC_SE_Li256ELb0ELb1ELb1ELb0EEENS1_19SingleTileSchedulerILb0ELb1ELb1ELi128EEEEEEEEEvNT_6ParamsE,@function
        .size           _ZN7cutlass13device_kernelIN5flash11enable_sm90INS1_16FlashAttnFwdSm90INS1_25CollectiveMainloopFwdSm90ILi2EN4cute5tupleIJNS5_1CILi1EEES8_S8_EEENS6_IJNS7_ILi128EEESA_SA_EEELi128ENS_6half_tEfNS_4arch4Sm90ELb0ELb0ELb0ELb0ELb1ELb0ELb0ELb1ELb1ELb1ELb1ELb0EEENS1_21CollectiveEpilogueFwdISB_S9_SC_SE_Li256ELb0ELb1ELb1ELb0EEENS1_19SingleTileSchedulerILb0ELb1ELb1ELi128EEEEEEEEEvNT_6ParamsE,(.L_x_9 - _ZN7cutlass13device_kernelIN5flash11enable_sm90INS1_16FlashAttnFwdSm90INS1_25CollectiveMainloopFwdSm90ILi2EN4cute5tupleIJNS5_1CILi1EEES8_S8_EEENS6_IJNS7_ILi128EEESA_SA_EEELi128ENS_6half_tEfNS_4arch4Sm90ELb0ELb0ELb0ELb0ELb1ELb0ELb0ELb1ELb1ELb1ELb1ELb0EEENS1_21CollectiveEpilogueFwdISB_S9_SC_SE_Li256ELb0ELb1ELb1ELb0EEENS1_19SingleTileSchedulerILb0ELb1ELb1ELi128EEEEEEEEEvNT_6ParamsE)
        .other          _ZN7cutlass13device_kernelIN5flash11enable_sm90INS1_16FlashAttnFwdSm90INS1_25CollectiveMainloopFwdSm90ILi2EN4cute5tupleIJNS5_1CILi1EEES8_S8_EEENS6_IJNS7_ILi128EEESA_SA_EEELi128ENS_6half_tEfNS_4arch4Sm90ELb0ELb0ELb0ELb0ELb1ELb0ELb0ELb1ELb1ELb1ELb1ELb0EEENS1_21CollectiveEpilogueFwdISB_S9_SC_SE_Li256ELb0ELb1ELb1ELb0EEENS1_19SingleTileSchedulerILb0ELb1ELb1ELi128EEEEEEEEEvNT_6ParamsE,@"STO_CUDA_ENTRY STV_DEFAULT"
_ZN7cutlass13device_kernelIN5flash11enable_sm90INS1_16FlashAttnFwdSm90INS1_25CollectiveMainloopFwdSm90ILi2EN4cute5tupleIJNS5_1CILi1EEES8_S8_EEENS6_IJNS7_ILi128EEESA_SA_EEELi128ENS_6half_tEfNS_4arch4Sm90ELb0ELb0ELb0ELb0ELb1ELb0ELb0ELb1ELb1ELb1ELb1ELb0EEENS1_21CollectiveEpilogueFwdISB_S9_SC_SE_Li256ELb0ELb1ELb1ELb0EEENS1_19SingleTileSchedulerILb0ELb1ELb1ELi128EEEEEEEEEvNT_6ParamsE:
[----:B------:R-:W-:Y:S01]  /*0000*/  LDC R1, c[0x0][0x37c] ;  /* 0x0000df00ff017b82 */ /* 0x000fe20000000800 */
[----:B------:R-:W-:Y:S05]  /*0010*/  EXIT ;  /* 0x000000000000794d */ /* 0x000fea0003800000 */
.L_x_0:
[----:B------:R-:W-:-:S00]  /*0020*/  BRA `(.L_x_0) ;  /* 0xfffffffc00fc7947 */ /* 0x000fc0000383ffff */
[----:B------:R-:W-:-:S00]  /*0030*/  NOP ;  /* 0x0000000000007918 */ /* 0x000fc00000000000 */
        /* <DEDUP_REMOVED lines=12> */
.L_x_9:


//--------------------- .text._ZN7cutlass13device_kernelIN5flash11enable_sm90INS1_16FlashAttnFwdSm90INS1_25CollectiveMainloopFwdSm90ILi2EN4cute5tupleIJNS5_1CILi1EEES8_S8_EEENS6_IJNS7_ILi128EEESA_SA_EEELi128ENS_6half_tEfNS_4arch4Sm90ELb0ELb0ELb0ELb1ELb1ELb0ELb0ELb1ELb1ELb1ELb1ELb0EEENS1_21CollectiveEpilogueFwdISB_S9_SC_SE_Li256ELb1ELb1ELb1ELb0EEENS1_36VarlenDynamicPersistentTileSchedulerILi128ELi128ELi256ELi128ELb1ELb1ELb1ELb0ELb1ELb1EEEEEEEEEvNT_6ParamsE --------------------------
	.section	.text._ZN7cutlass13device_kernelIN5flash11enable_sm90INS1_16FlashAttnFwdSm90INS1_25CollectiveMainloopFwdSm90ILi2EN4cute5tupleIJNS5_1CILi1EEES8_S8_EEENS6_IJNS7_ILi128EEESA_SA_EEELi128ENS_6half_tEfNS_4arch4Sm90ELb0ELb0ELb0ELb1ELb1ELb0ELb0ELb1ELb1ELb1ELb1ELb0EEENS1_21CollectiveEpilogueFwdISB_S9_SC_SE_Li256ELb1ELb1ELb1ELb0EEENS1_36VarlenDynamicPersistentTileSchedulerILi128ELi128ELi256ELi128ELb1ELb1ELb1ELb0ELb1ELb1EEEEEEEEEvNT_6ParamsE,"ax",@progbits
	.align	128
.text._ZN7cutlass13device_kernelIN5flash11enable_sm90INS1_16FlashAttnFwdSm90INS1_25CollectiveMainloopFwdSm90ILi2EN4cute5tupleIJNS5_1CILi1EEES8_S8_EEENS6_IJNS7_ILi128EEESA_SA_EEELi128ENS_6half_tEfNS_4arch4Sm90ELb0ELb0ELb0ELb1ELb1ELb0ELb0ELb1ELb1ELb1ELb1ELb0EEENS1_21CollectiveEpilogueFwdISB_S9_SC_SE_Li256ELb1ELb1ELb1ELb0EEENS1_36VarlenDynamicPersistentTileSchedulerILi128ELi128ELi256ELi128ELb1ELb1ELb1ELb0ELb1ELb1EEEEEEEEEvNT_6ParamsE:
        .type           _ZN7cutlass13device_kernelIN5flash11enable_sm90INS1_16FlashAttnFwdSm90INS1_25CollectiveMainloopFwdSm90ILi2EN4cute5tupleIJNS5_1CILi1EEES8_S8_EEENS6_IJNS7_ILi128EEESA_SA_EEELi128ENS_6half_tEfNS_4arch4Sm90ELb0ELb0ELb0ELb1ELb1ELb0ELb0ELb1ELb1ELb1ELb1ELb0EEENS1_21CollectiveEpilogueFwdISB_S9_SC_SE_Li256ELb1ELb1ELb1ELb0EEENS1_36VarlenDynamicPersistentTileSchedulerILi128ELi128ELi256ELi128ELb1ELb1ELb1ELb0ELb1ELb1EEEEEEEEEvNT_6ParamsE,@function
        .size           _ZN7cutlass13device_kernelIN5flash11enable_sm90INS1_16FlashAttnFwdSm90INS1_25CollectiveMainloopFwdSm90ILi2EN4cute5tupleIJNS5_1CILi1EEES8_S8_EEENS6_IJNS7_ILi128EEESA_SA_EEELi128ENS_6half_tEfNS_4arch4Sm90ELb0ELb0ELb0ELb1ELb1ELb0ELb0ELb1ELb1ELb1ELb1ELb0EEENS1_21CollectiveEpilogueFwdISB_S9_SC_SE_Li256ELb1ELb1ELb1ELb0EEENS1_36VarlenDynamicPersistentTileSchedulerILi128ELi128ELi256ELi128ELb1ELb1ELb1ELb0ELb1ELb1EEEEEEEEEvNT_6ParamsE,(.L_x_10 - _ZN7cutlass13device_kernelIN5flash11enable_sm90INS1_16FlashAttnFwdSm90INS1_25CollectiveMainloopFwdSm90ILi2EN4cute5tupleIJNS5_1CILi1EEES8_S8_EEENS6_IJNS7_ILi128EEESA_SA_EEELi128ENS_6half_tEfNS_4arch4Sm90ELb0ELb0ELb0ELb1ELb1ELb0ELb0ELb1ELb1ELb1ELb1ELb0EEENS1_21CollectiveEpilogueFwdISB_S9_SC_SE_Li256ELb1ELb1ELb1ELb0EEENS1_36VarlenDynamicPersistentTileSchedulerILi128ELi128ELi256ELi128ELb1ELb1ELb1ELb0ELb1ELb1EEEEEEEEEvNT_6ParamsE)
        .other          _ZN7cutlass13device_kernelIN5flash11enable_sm90INS1_16FlashAttnFwdSm90INS1_25CollectiveMainloopFwdSm90ILi2EN4cute5tupleIJNS5_1CILi1EEES8_S8_EEENS6_IJNS7_ILi128EEESA_SA_EEELi128ENS_6half_tEfNS_4arch4Sm90ELb0ELb0ELb0ELb1ELb1ELb0ELb0ELb1ELb1ELb1ELb1ELb0EEENS1_21CollectiveEpilogueFwdISB_S9_SC_SE_Li256ELb1ELb1ELb1ELb0EEENS1_36VarlenDynamicPersistentTileSchedulerILi128ELi128ELi256ELi128ELb1ELb1ELb1ELb0ELb1ELb1EEEEEEEEEvNT_6ParamsE,@"STO_CUDA_ENTRY STV_DEFAULT"
_ZN7cutlass13device_kernelIN5flash11enable_sm90INS1_16FlashAttnFwdSm90INS1_25CollectiveMainloopFwdSm90ILi2EN4cute5tupleIJNS5_1CILi1EEES8_S8_EEENS6_IJNS7_ILi128EEESA_SA_EEELi128ENS_6half_tEfNS_4arch4Sm90ELb0ELb0ELb0ELb1ELb1ELb0ELb0ELb1ELb1ELb1ELb1ELb0EEENS1_21CollectiveEpilogueFwdISB_S9_SC_SE_Li256ELb1ELb1ELb1ELb0EEENS1_36VarlenDynamicPersistentTileSchedulerILi128ELi128ELi256ELi128ELb1ELb1ELb1ELb0ELb1ELb1EEEEEEEEEvNT_6ParamsE:
[----:B------:R-:W-:Y:S01]  /*0000*/  LDC R1, c[0x0][0x37c] ;  /* 0x0000df00ff017b82 */ /* 0x000fe20000000800 */
[----:B------:R-:W-:Y:S05]  /*0010*/  EXIT ;  /* 0x000000000000794d */ /* 0x000fea0003800000 */
.L_x_1:
        /* <DEDUP_REMOVED lines=14> */
.L_x_10:


//--------------------- .text._ZN7cutlass13device_kernelIN5flash11enable_sm90INS1_16FlashAttnFwdSm90INS1_25CollectiveMainloopFwdSm90ILi2EN4cute5tupleIJNS5_1CILi1EEES8_S8_EEENS6_IJNS7_ILi128EEESA_SA_EEELi128ENS_6half_tEfNS_4arch4Sm90ELb0ELb0ELb0ELb1ELb1ELb1ELb0ELb1ELb1ELb1ELb1ELb0EEENS1_21CollectiveEpilogueFwdISB_S9_SC_SE_Li256ELb1ELb1ELb1ELb0EEENS1_36VarlenDynamicPersistentTileSchedulerILi128ELi128ELi256ELi128ELb1ELb1ELb1ELb0ELb1ELb1EEEEEEEEEvNT_6ParamsE --------------------------
	.section	.text._ZN7cutlass13device_kernelIN5flash11enable_sm90INS1_16FlashAttnFwdSm90INS1_25CollectiveMainloopFwdSm90ILi2EN4cute5tupleIJNS5_1CILi1EEES8_S8_EEENS6_IJNS7_ILi128EEESA_SA_EEELi128ENS_6half_tEfNS_4arch4Sm90ELb0ELb0ELb0ELb1ELb1ELb1ELb0ELb1ELb1ELb1ELb1ELb0EEENS1_21CollectiveEpilogueFwdISB_S9_SC_SE_Li256ELb1ELb1ELb1ELb0EEENS1_36VarlenDynamicPersistentTileSchedulerILi128ELi128ELi256ELi128ELb1ELb1ELb1ELb0ELb1ELb1EEEEEEEEEvNT_6ParamsE,"ax",@progbits
	.align	128
.text._ZN7cutlass13device_kernelIN5flash11enable_sm90INS1_16FlashAttnFwdSm90INS1_25CollectiveMainloopFwdSm90ILi2EN4cute5tupleIJNS5_1CILi1EEES8_S8_EEENS6_IJNS7_ILi128EEESA_SA_EEELi128ENS_6half_tEfNS_4arch4Sm90ELb0ELb0ELb0ELb1ELb1ELb1ELb0ELb1ELb1ELb1ELb1ELb0EEENS1_21CollectiveEpilogueFwdISB_S9_SC_SE_Li256ELb1ELb1ELb1ELb0EEENS1_36VarlenDynamicPersistentTileSchedulerILi128ELi128ELi256ELi128ELb1ELb1ELb1ELb0ELb1ELb1EEEEEEEEEvNT_6ParamsE:
        .type           _ZN7cutlass13device_kernelIN5flash11enable_sm90INS1_16FlashAttnFwdSm90INS1_25CollectiveMainloopFwdSm90ILi2EN4cute5tupleIJNS5_1CILi1EEES8_S8_EEENS6_IJNS7_ILi128EEESA_SA_EEELi128ENS_6half_tEfNS_4arch4Sm90ELb0ELb0ELb0ELb1ELb1ELb1ELb0ELb1ELb1ELb1ELb1ELb0EEENS1_21CollectiveEpilogueFwdISB_S9_SC_SE_Li256ELb1ELb1ELb1ELb0EEENS1_36VarlenDynamicPersistentTileSchedulerILi128ELi128ELi256ELi128ELb1ELb1ELb1ELb0ELb1ELb1EEEEEEEEEvNT_6ParamsE,@function
        .size           _ZN7cutlass13device_kernelIN5flash11enable_sm90INS1_16FlashAttnFwdSm90INS1_25CollectiveMainloopFwdSm90ILi2EN4cute5tupleIJNS5_1CILi1EEES8_S8_EEENS6_IJNS7_ILi128EEESA_SA_EEELi128ENS_6half_tEfNS_4arch4Sm90ELb0ELb0ELb0ELb1ELb1ELb1ELb0ELb1ELb1ELb1ELb1ELb0EEENS1_21CollectiveEpilogueFwdISB_S9_SC_SE_Li256ELb1ELb1ELb1ELb0EEENS1_36VarlenDynamicPersistentTileSchedulerILi128ELi128ELi256ELi128ELb1ELb1ELb1ELb0ELb1ELb1EEEEEEEEEvNT_6ParamsE,(.L_x_11 - _ZN7cutlass13device_kernelIN5flash11enable_sm90INS1_16FlashAttnFwdSm90INS1_25CollectiveMainloopFwdSm90ILi2EN4cute5tupleIJNS5_1CILi1EEES8_S8_EEENS6_IJNS7_ILi128EEESA_SA_EEELi128ENS_6half_tEfNS_4arch4Sm90ELb0ELb0ELb0ELb1ELb1ELb1ELb0ELb1ELb1ELb1ELb1ELb0EEENS1_21CollectiveEpilogueFwdISB_S9_SC_SE_Li256ELb1ELb1ELb1ELb0EEENS1_36VarlenDynamicPersistentTileSchedulerILi128ELi128ELi256ELi128ELb1ELb1ELb1ELb0ELb1ELb1EEEEEEEEEvNT_6ParamsE)
        .other          _ZN7cutlass13device_kernelIN5flash11enable_sm90INS1_16FlashAttnFwdSm90INS1_25CollectiveMainloopFwdSm90ILi2EN4cute5tupleIJNS5_1CILi1EEES8_S8_EEENS6_IJNS7_ILi128EEESA_SA_EEELi128ENS_6half_tEfNS_4arch4Sm90ELb0ELb0ELb0ELb1ELb1ELb1ELb0ELb1ELb1ELb1ELb1ELb0EEENS1_21CollectiveEpilogueFwdISB_S9_SC_SE_Li256ELb1ELb1ELb1ELb0EEENS1_36VarlenDynamicPersistentTileSchedulerILi128ELi128ELi256ELi128ELb1ELb1ELb1ELb0ELb1ELb1EEEEEEEEEvNT_6ParamsE,@"STO_CUDA_ENTRY STV_DEFAULT"
_ZN7cutlass13device_kernelIN5flash11enable_sm90INS1_16FlashAttnFwdSm90INS1_25CollectiveMainloopFwdSm90ILi2EN4cute5tupleIJNS5_1CILi1EEES8_S8_EEENS6_IJNS7_ILi128EEESA_SA_EEELi128ENS_6half_tEfNS_4arch4Sm90ELb0ELb0ELb0ELb1ELb1ELb1ELb0ELb1ELb1ELb1ELb1ELb0EEENS1_21CollectiveEpilogueFwdISB_S9_SC_SE_Li256ELb1ELb1ELb1ELb0EEENS1_36VarlenDynamicPersistentTileSchedulerILi128ELi128ELi256ELi128ELb1ELb1ELb1ELb0ELb1ELb1EEEEEEEEEvNT_6ParamsE:
[----:B------:R-:W-:Y:S01]  /*0000*/  LDC R1, c[0x0][0x37c] ;  /* 0x0000df00ff017b82 */ /* 0x000fe20000000800 */
[----:B------:R-:W-:Y:S05]  /*0010*/  EXIT ;  /* 0x000000000000794d */ /* 0x000fea0003800000 */
.L_x_2:
        /* <DEDUP_REMOVED lines=14> */
.L_x_11:


//--------------------- .text._ZN7cutlass13device_kernelIN5flash11enable_sm90INS1_16FlashAttnFwdSm90INS1_25CollectiveMainloopFwdSm90ILi2EN4cute5tupleIJNS5_1CILi1EEES8_S8_EEENS6_IJNS7_ILi128EEESA_SA_EEELi128ENS_6half_tEfNS_4arch4Sm90ELb0ELb1ELb0ELb0ELb1ELb0ELb0ELb1ELb1ELb1ELb1ELb0EEENS1_21CollectiveEpilogueFwdISB_S9_SC_SE_Li256ELb0ELb1ELb1ELb0EEENS1_19SingleTileSchedulerILb0ELb1ELb1ELi128EEEEEEEEEvNT_6ParamsE --------------------------
	.section	.text._ZN7cutlass13device_kernelIN5flash11enable_sm90INS1_16FlashAttnFwdSm90INS1_25CollectiveMainloopFwdSm90ILi2EN4cute5tupleIJNS5_1CILi1EEES8_S8_EEENS6_IJNS7_ILi128EEESA_SA_EEELi128ENS_6half_tEfNS_4arch4Sm90ELb0ELb1ELb0ELb0ELb1ELb0ELb0ELb1ELb1ELb1ELb1ELb0EEENS1_21CollectiveEpilogueFwdISB_S9_SC_SE_Li256ELb0ELb1ELb1ELb0EEENS1_19SingleTileSchedulerILb0ELb1ELb1ELi128EEEEEEEEEvNT_6ParamsE,"ax",@progbits
	.align	128
.text._ZN7cutlass13device_kernelIN5flash11enable_sm90INS1_16FlashAttnFwdSm90INS1_25CollectiveMainloopFwdSm90ILi2EN4cute5tupleIJNS5_1CILi1EEES8_S8_EEENS6_IJNS7_ILi128EEESA_SA_EEELi128ENS_6half_tEfNS_4arch4Sm90ELb0ELb1ELb0ELb0ELb1ELb0ELb0ELb1ELb1ELb1ELb1ELb0EEENS1_21CollectiveEpilogueFwdISB_S9_SC_SE_Li256ELb0ELb1ELb1ELb0EEENS1_19SingleTileSchedulerILb0ELb1ELb1ELi128EEEEEEEEEvNT_6ParamsE:
        .type           _ZN7cutlass13device_kernelIN5flash11enable_sm90INS1_16FlashAttnFwdSm90INS1_25CollectiveMainloopFwdSm90ILi2EN4cute5tupleIJNS5_1CILi1EEES8_S8_EEENS6_IJNS7_ILi128EEESA_SA_EEELi128ENS_6half_tEfNS_4arch4Sm90ELb0ELb1ELb0ELb0ELb1ELb0ELb0ELb1ELb1ELb1ELb1ELb0EEENS1_21CollectiveEpilogueFwdISB_S9_SC_SE_Li256ELb0ELb1ELb1ELb0EEENS1_19SingleTileSchedulerILb0ELb1ELb1ELi128EEEEEEEEEvNT_6ParamsE,@function
        .size           _ZN7cutlass13device_kernelIN5flash11enable_sm90INS1_16FlashAttnFwdSm90INS1_25CollectiveMainloopFwdSm90ILi2EN4cute5tupleIJNS5_1CILi1EEES8_S8_EEENS6_IJNS7_ILi128EEESA_SA_EEELi128ENS_6half_tEfNS_4arch4Sm90ELb0ELb1ELb0ELb0ELb1ELb0ELb0ELb1ELb1ELb1ELb1ELb0EEENS1_21CollectiveEpilogueFwdISB_S9_SC_SE_Li256ELb0ELb1ELb1ELb0EEENS1_19SingleTileSchedulerILb0ELb1ELb1ELi128EEEEEEEEEvNT_6ParamsE,(.L_x_12 - _ZN7cutlass13device_kernelIN5flash11enable_sm90INS1_16FlashAttnFwdSm90INS1_25CollectiveMainloopFwdSm90ILi2EN4cute5tupleIJNS5_1CILi1EEES8_S8_EEENS6_IJNS7_ILi128EEESA_SA_EEELi128ENS_6half_tEfNS_4arch4Sm90ELb0ELb1ELb0ELb0ELb1ELb0ELb0ELb1ELb1ELb1ELb1ELb0EEENS1_21CollectiveEpilogueFwdISB_S9_SC_SE_Li256ELb0ELb1ELb1ELb0EEENS1_19SingleTileSchedulerILb0ELb1ELb1ELi128EEEEEEEEEvNT_6ParamsE)
        .other          _ZN7cutlass13device_kernelIN5flash11enable_sm90INS1_16FlashAttnFwdSm90INS1_25CollectiveMainloopFwdSm90ILi2EN4cute5tupleIJNS5_1CILi1EEES8_S8_EEENS6_IJNS7_ILi128EEESA_SA_EEELi128ENS_6half_tEfNS_4arch4Sm90ELb0ELb1ELb0ELb0ELb1ELb0ELb0ELb1ELb1ELb1ELb1ELb0EEENS1_21CollectiveEpilogueFwdISB_S9_SC_SE_Li256ELb0ELb1ELb1ELb0EEENS1_19SingleTileSchedulerILb0ELb1ELb1ELi128EEEEEEEEEvNT_6ParamsE,@"STO_CUDA_ENTRY STV_DEFAULT"
_ZN7cutlass13device_kernelIN5flash11enable_sm90INS1_16FlashAttnFwdSm90INS1_25CollectiveMainloopFwdSm90ILi2EN4cute5tupleIJNS5_1CILi1EEES8_S8_EEENS6_IJNS7_ILi128EEESA_SA_EEELi128ENS_6half_tEfNS_4arch4Sm90ELb0ELb1ELb0ELb0ELb1ELb0ELb0ELb1ELb1ELb1ELb1ELb0EEENS1_21CollectiveEpilogueFwdISB_S9_SC_SE_Li256ELb0ELb1ELb1ELb0EEENS1_19SingleTileSchedulerILb0ELb1ELb1ELi128EEEEEEEEEvNT_6ParamsE:
[----:B------:R-:W-:Y:S01]  /*0000*/  LDC R1, c[0x0][0x37c] ;  /* 0x0000df00ff017b82 */ /* 0x000fe20000000800 */
[----:B------:R-:W-:Y:S05]  /*0010*/  EXIT ;  /* 0x000000000000794d */ /* 0x000fea0003800000 */
.L_x_3:
        /* <DEDUP_REMOVED lines=14> */
.L_x_12:


//--------------------- .text._ZN7cutlass13device_kernelIN5flash11enable_sm90INS1_16FlashAttnFwdSm90INS1_25CollectiveMainloopFwdSm90ILi2EN4cute5tupleIJNS5_1CILi1EEES8_S8_EEENS6_IJNS7_ILi128EEESA_SA_EEELi128ENS_6half_tEfNS_4arch4Sm90ELb0ELb1ELb0ELb1ELb1ELb0ELb0ELb1ELb1ELb1ELb1ELb0EEENS1_21CollectiveEpilogueFwdISB_S9_SC_SE_Li256ELb1ELb1ELb1ELb0EEENS1_36VarlenDynamicPersistentTileSchedulerILi128ELi128ELi256ELi128ELb1ELb1ELb1ELb1ELb0ELb1EEEEEEEEEvNT_6ParamsE --------------------------
	.section	.text._ZN7cutlass13device_kernelIN5flash11enable_sm90INS1_16FlashAttnFwdSm90INS1_25CollectiveMainloopFwdSm90ILi2EN4cute5tupleIJNS5_1CILi1EEES8_S8_EEENS6_IJNS7_ILi128EEESA_SA_EEELi128ENS_6half_tEfNS_4arch4Sm90ELb0ELb1ELb0ELb1ELb1ELb0ELb0ELb1ELb1ELb1ELb1ELb0EEENS1_21CollectiveEpilogueFwdISB_S9_SC_SE_Li256ELb1ELb1ELb1ELb0EEENS1_36VarlenDynamicPersistentTileSchedulerILi128ELi128ELi256ELi128ELb1ELb1ELb1ELb1ELb0ELb1EEEEEEEEEvNT_6ParamsE,"ax",@progbits
	.align	128
.text._ZN7cutlass13device_kernelIN5flash11enable_sm90INS1_16FlashAttnFwdSm90INS1_25CollectiveMainloopFwdSm90ILi2EN4cute5tupleIJNS5_1CILi1EEES8_S8_EEENS6_IJNS7_ILi128EEESA_SA_EEELi128ENS_6half_tEfNS_4arch4Sm90ELb0ELb1ELb0ELb1ELb1ELb0ELb0ELb1ELb1ELb1ELb1ELb0EEENS1_21CollectiveEpilogueFwdISB_S9_SC_SE_Li256ELb1ELb1ELb1ELb0EEENS1_36VarlenDynamicPersistentTileSchedulerILi128ELi128ELi256ELi128ELb1ELb1ELb1ELb1ELb0ELb1EEEEEEEEEvNT_6ParamsE:
        .type           _ZN7cutlass13device_kernelIN5flash11enable_sm90INS1_16FlashAttnFwdSm90INS1_25CollectiveMainloopFwdSm90ILi2EN4cute5tupleIJNS5_1CILi1EEES8_S8_EEENS6_IJNS7_ILi128EEESA_SA_EEELi128ENS_6half_tEfNS_4arch4Sm90ELb0ELb1ELb0ELb1ELb1ELb0ELb0ELb1ELb1ELb1ELb1ELb0EEENS1_21CollectiveEpilogueFwdISB_S9_SC_SE_Li256ELb1ELb1ELb1ELb0EEENS1_36VarlenDynamicPersistentTileSchedulerILi128ELi128ELi256ELi128ELb1ELb1ELb1ELb1ELb0ELb1EEEEEEEEEvNT_6ParamsE,@function
        .size           _ZN7cutlass13device_kernelIN5flash11enable_sm90INS1_16FlashAttnFwdSm90INS1_25CollectiveMainloopFwdSm90ILi2EN4cute5tupleIJNS5_1CILi1EEES8_S8_EEENS6_IJNS7_ILi128EEESA_SA_EEELi128ENS_6half_tEfNS_4arch4Sm90ELb0ELb1ELb0ELb1ELb1ELb0ELb0ELb1ELb1ELb1ELb1ELb0EEENS1_21CollectiveEpilogueFwdISB_S9_SC_SE_Li256ELb1ELb1ELb1ELb0EEENS1_36VarlenDynamicPersistentTileSchedulerILi128ELi128ELi256ELi128ELb1ELb1ELb1ELb1ELb0ELb1EEEEEEEEEvNT_6ParamsE,(.L_x_13 - _ZN7cutlass13device_kernelIN5flash11enable_sm90INS1_16FlashAttnFwdSm90INS1_25CollectiveMainloopFwdSm90ILi2EN4cute5tupleIJNS5_1CILi1EEES8_S8_EEENS6_IJNS7_ILi128EEESA_SA_EEELi128ENS_6half_tEfNS_4arch4Sm90ELb0ELb1ELb0ELb1ELb1ELb0ELb0ELb1ELb1ELb1ELb1ELb0EEENS1_21CollectiveEpilogueFwdISB_S9_SC_SE_Li256ELb1ELb1ELb1ELb0EEENS1_36VarlenDynamicPersistentTileSchedulerILi128ELi128ELi256ELi128ELb1ELb1ELb1ELb1ELb0ELb1EEEEEEEEEvNT_6ParamsE)
        .other          _ZN7cutlass13device_kernelIN5flash11enable_sm90INS1_16FlashAttnFwdSm90INS1_25CollectiveMainloopFwdSm90ILi2EN4cute5tupleIJNS5_1CILi1EEES8_S8_EEENS6_IJNS7_ILi128EEESA_SA_EEELi128ENS_6half_tEfNS_4arch4Sm90ELb0ELb1ELb0ELb1ELb1ELb0ELb0ELb1ELb1ELb1ELb1ELb0EEENS1_21CollectiveEpilogueFwdISB_S9_SC_SE_Li256ELb1ELb1ELb1ELb0EEENS1_36VarlenDynamicPersistentTileSchedulerILi128ELi128ELi256ELi128ELb1ELb1ELb1ELb1ELb0ELb1EEEEEEEEEvNT_6ParamsE,@"STO_CUDA_ENTRY STV_DEFAULT"
_ZN7cutlass13device_kernelIN5flash11enable_sm90INS1_16FlashAttnFwdSm90INS1_25CollectiveMainloopFwdSm90ILi2EN4cute5tupleIJNS5_1CILi1EEES8_S8_EEENS6_IJNS7_ILi128EEESA_SA_EEELi128ENS_6half_tEfNS_4arch4Sm90ELb0ELb1ELb0ELb1ELb1ELb0ELb0ELb1ELb1ELb1ELb1ELb0EEENS1_21CollectiveEpilogueFwdISB_S9_SC_SE_Li256ELb1ELb1ELb1ELb0EEENS1_36VarlenDynamicPersistentTileSchedulerILi128ELi128ELi256ELi128ELb1ELb1ELb1ELb1ELb0ELb1EEEEEEEEEvNT_6ParamsE:
[----:B------:R-:W-:Y:S01]  /*0000*/  LDC R1, c[0x0][0x37c] ;  /* 0x0000df00ff017b82 */ /* 0x000fe20000000800 */
[----:B------:R-:W-:Y:S05]  /*0010*/  EXIT ;  /* 0x000000000000794d */ /* 0x000fea0003800000 */
.L_x_4:
        /* <DEDUP_REMOVED lines=14> */
.L_x_13:


//--------------------- .text._ZN7cutlass13device_kernelIN5flash11enable_sm90INS1_16FlashAttnFwdSm90INS1_25CollectiveMainloopFwdSm90ILi2EN4cute5tupleIJNS5_1CILi1EEES8_S8_EEENS6_IJNS7_ILi128EEESA_SA_EEELi128ENS_6half_tEfNS_4arch4Sm90ELb0ELb1ELb0ELb1ELb1ELb1ELb0ELb1ELb1ELb1ELb1ELb0EEENS1_21CollectiveEpilogueFwdISB_S9_SC_SE_Li256ELb1ELb1ELb1ELb0EEENS1_36VarlenDynamicPersistentTileSchedulerILi128ELi128ELi256ELi128ELb1ELb1ELb1ELb1ELb0ELb1EEEEEEEEEvNT_6ParamsE --------------------------
	.section	.text._ZN7cutlass13device_kernelIN5flash11enable_sm90INS1_16FlashAttnFwdSm90INS1_25CollectiveMainloopFwdSm90ILi2EN4cute5tupleIJNS5_1CILi1EEES8_S8_EEENS6_IJNS7_ILi128EEESA_SA_EEELi128ENS_6half_tEfNS_4arch4Sm90ELb0ELb1ELb0ELb1ELb1ELb1ELb0ELb1ELb1ELb1ELb1ELb0EEENS1_21CollectiveEpilogueFwdISB_S9_SC_SE_Li256ELb1ELb1ELb1ELb0EEENS1_36VarlenDynamicPersistentTileSchedulerILi128ELi128ELi256ELi128ELb1ELb1ELb1ELb1ELb0ELb1EEEEEEEEEvNT_6ParamsE,"ax",@progbits
	.align	128
.text._ZN7cutlass13device_kernelIN5flash11enable_sm90INS1_16FlashAttnFwdSm90INS1_25CollectiveMainloopFwdSm90ILi2EN4cute5tupleIJNS5_1CILi1EEES8_S8_EEENS6_IJNS7_ILi128EEESA_SA_EEELi128ENS_6half_tEfNS_4arch4Sm90ELb0ELb1ELb0ELb1ELb1ELb1ELb0ELb1ELb1ELb1ELb1ELb0EEENS1_21CollectiveEpilogueFwdISB_S9_SC_SE_Li256ELb1ELb1ELb1ELb0EEENS1_36VarlenDynamicPersistentTileSchedulerILi128ELi128ELi256ELi128ELb1ELb1ELb1ELb1ELb0ELb1EEEEEEEEEvNT_6ParamsE:
        .type           _ZN7cutlass13device_kernelIN5flash11enable_sm90INS1_16FlashAttnFwdSm90INS1_25CollectiveMainloopFwdSm90ILi2EN4cute5tupleIJNS5_1CILi1EEES8_S8_EEENS6_IJNS7_ILi128EEESA_SA_EEELi128ENS_6half_tEfNS_4arch4Sm90ELb0ELb1ELb0ELb1ELb1ELb1ELb0ELb1ELb1ELb1ELb1ELb0EEENS1_21CollectiveEpilogueFwdISB_S9_SC_SE_Li256ELb1ELb1ELb1ELb0EEENS1_36VarlenDynamicPersistentTileSchedulerILi128ELi128ELi256ELi128ELb1ELb1ELb1ELb1ELb0ELb1EEEEEEEEEvNT_6ParamsE,@function
        .size           _ZN7cutlass13device_kernelIN5flash11enable_sm90INS1_16FlashAttnFwdSm90INS1_25CollectiveMainloopFwdSm90ILi2EN4cute5tupleIJNS5_1CILi1EEES8_S8_EEENS6_IJNS7_ILi128EEESA_SA_EEELi128ENS_6half_tEfNS_4arch4Sm90ELb0ELb1ELb0ELb1ELb1ELb1ELb0ELb1ELb1ELb1ELb1ELb0EEENS1_21CollectiveEpilogueFwdISB_S9_SC_SE_Li256ELb1ELb1ELb1ELb0EEENS1_36VarlenDynamicPersistentTileSchedulerILi128ELi128ELi256ELi128ELb1ELb1ELb1ELb1ELb0ELb1EEEEEEEEEvNT_6ParamsE,(.L_x_14 - _ZN7cutlass13device_kernelIN5flash11enable_sm90INS1_16FlashAttnFwdSm90INS1_25CollectiveMainloopFwdSm90ILi2EN4cute5tupleIJNS5_1CILi1EEES8_S8_EEENS6_IJNS7_ILi128EEESA_SA_EEELi128ENS_6half_tEfNS_4arch4Sm90ELb0ELb1ELb0ELb1ELb1ELb1ELb0ELb1ELb1ELb1ELb1ELb0EEENS1_21CollectiveEpilogueFwdISB_S9_SC_SE_Li256ELb1ELb1ELb1ELb0EEENS1_36VarlenDynamicPersistentTileSchedulerILi128ELi128ELi256ELi128ELb1ELb1ELb1ELb1ELb0ELb1EEEEEEEEEvNT_6ParamsE)
        .other          _ZN7cutlass13device_kernelIN5flash11enable_sm90INS1_16FlashAttnFwdSm90INS1_25CollectiveMainloopFwdSm90ILi2EN4cute5tupleIJNS5_1CILi1EEES8_S8_EEENS6_IJNS7_ILi128EEESA_SA_EEELi128ENS_6half_tEfNS_4arch4Sm90ELb0ELb1ELb0ELb1ELb1ELb1ELb0ELb1ELb1ELb1ELb1ELb0EEENS1_21CollectiveEpilogueFwdISB_S9_SC_SE_Li256ELb1ELb1ELb1ELb0EEENS1_36VarlenDynamicPersistentTileSchedulerILi128ELi128ELi256ELi128ELb1ELb1ELb1ELb1ELb0ELb1EEEEEEEEEvNT_6ParamsE,@"STO_CUDA_ENTRY STV_DEFAULT"
_ZN7cutlass13device_kernelIN5flash11enable_sm90INS1_16FlashAttnFwdSm90INS1_25CollectiveMainloopFwdSm90ILi2EN4cute5tupleIJNS5_1CILi1EEES8_S8_EEENS6_IJNS7_ILi128EEESA_SA_EEELi128ENS_6half_tEfNS_4arch4Sm90ELb0ELb1ELb0ELb1ELb1ELb1ELb0ELb1ELb1ELb1ELb1ELb0EEENS1_21CollectiveEpilogueFwdISB_S9_SC_SE_Li256ELb1ELb1ELb1ELb0EEENS1_36VarlenDynamicPersistentTileSchedulerILi128ELi128ELi256ELi128ELb1ELb1ELb1ELb1ELb0ELb1EEEEEEEEEvNT_6ParamsE:
[----:B------:R-:W-:Y:S01]  /*0000*/  LDC R1, c[0x0][0x37c] ;  /* 0x0000df00ff017b82 */ /* 0x000fe20000000800 */
[----:B------:R-:W-:Y:S05]  /*0010*/  EXIT ;  /* 0x000000000000794d */ /* 0x000fea0003800000 */
.L_x_5:
        /* <DEDUP_REMOVED lines=14> */
.L_x_14:


//--------------------- .text._ZN7cutlass13device_kernelIN5flash11enable_sm90INS1_16FlashAttnFwdSm90INS1_25CollectiveMainloopFwdSm90ILi2EN4cute5tupleIJNS5_1CILi1EEES8_S8_EEENS6_IJNS7_ILi128EEESA_SA_EEELi128ENS_6half_tEfNS_4arch4Sm90ELb1ELb0ELb0ELb0ELb1ELb0ELb0ELb1ELb1ELb1ELb1ELb0EEENS1_21CollectiveEpilogueFwdISB_S9_SC_SE_Li256ELb0ELb1ELb1ELb0EEENS1_19SingleTileSchedulerILb0ELb1ELb1ELi128EEEEEEEEEvNT_6ParamsE --------------------------
	.section	.text._ZN7cutlass13device_kernelIN5flash11enable_sm90INS1_16FlashAttnFwdSm90INS1_25CollectiveMainloopFwdSm90ILi2EN4cute5tupleIJNS5_1CILi1EEES8_S8_EEENS6_IJNS7_ILi128EEESA_SA_EEELi128ENS_6half_tEfNS_4arch4Sm90ELb1ELb0ELb0ELb0ELb1ELb0ELb0ELb1ELb1ELb1ELb1ELb0EEENS1_21CollectiveEpilogueFwdISB_S9_SC_SE_Li256ELb0ELb1ELb1ELb0EEENS1_19SingleTileSchedulerILb0ELb1ELb1ELi128EEEEEEEEEvNT_6ParamsE,"ax",@progbits
	.align	128
.text._ZN7cutlass13device_kernelIN5flash11enable_sm90INS1_16FlashAttnFwdSm90INS1_25CollectiveMainloopFwdSm90ILi2EN4cute5tupleIJNS5_1CILi1EEES8_S8_EEENS6_IJNS7_ILi128EEESA_SA_EEELi128ENS_6half_tEfNS_4arch4Sm90ELb1ELb0ELb0ELb0ELb1ELb0ELb0ELb1ELb1ELb1ELb1ELb0EEENS1_21CollectiveEpilogueFwdISB_S9_SC_SE_Li256ELb0ELb1ELb1ELb0EEENS1_19SingleTileSchedulerILb0ELb1ELb1ELi128EEEEEEEEEvNT_6ParamsE:
        .type           _ZN7cutlass13device_kernelIN5flash11enable_sm90INS1_16FlashAttnFwdSm90INS1_25CollectiveMainloopFwdSm90ILi2EN4cute5tupleIJNS5_1CILi1EEES8_S8_EEENS6_IJNS7_ILi128EEESA_SA_EEELi128ENS_6half_tEfNS_4arch4Sm90ELb1ELb0ELb0ELb0ELb1ELb0ELb0ELb1ELb1ELb1ELb1ELb0EEENS1_21CollectiveEpilogueFwdISB_S9_SC_SE_Li256ELb0ELb1ELb1ELb0EEENS1_19SingleTileSchedulerILb0ELb1ELb1ELi128EEEEEEEEEvNT_6ParamsE,@function
        .size           _ZN7cutlass13device_kernelIN5flash11enable_sm90INS1_16FlashAttnFwdSm90INS1_25CollectiveMainloopFwdSm90ILi2EN4cute5tupleIJNS5_1CILi1EEES8_S8_EEENS6_IJNS7_ILi128EEESA_SA_EEELi128ENS_6half_tEfNS_4arch4Sm90ELb1ELb0ELb0ELb0ELb1ELb0ELb0ELb1ELb1ELb1ELb1ELb0EEENS1_21CollectiveEpilogueFwdISB_S9_SC_SE_Li256ELb0ELb1ELb1ELb0EEENS1_19SingleTileSchedulerILb0ELb1ELb1ELi128EEEEEEEEEvNT_6ParamsE,(.L_x_15 - _ZN7cutlass13device_kernelIN5flash11enable_sm90INS1_16FlashAttnFwdSm90INS1_25CollectiveMainloopFwdSm90ILi2EN4cute5tupleIJNS5_1CILi1EEES8_S8_EEENS6_IJNS7_ILi128EEESA_SA_EEELi128ENS_6half_tEfNS_4arch4Sm90ELb1ELb0ELb0ELb0ELb1ELb0ELb0ELb1ELb1ELb1ELb1ELb0EEENS1_21CollectiveEpilogueFwdISB_S9_SC_SE_Li256ELb0ELb1ELb1ELb0EEENS1_19SingleTileSchedulerILb0ELb1ELb1ELi128EEEEEEEEEvNT_6ParamsE)
        .other          _ZN7cutlass13device_kernelIN5flash11enable_sm90INS1_16FlashAttnFwdSm90INS1_25CollectiveMainloopFwdSm90ILi2EN4cute5tupleIJNS5_1CILi1EEES8_S8_EEENS6_IJNS7_ILi128EEESA_SA_EEELi128ENS_6half_tEfNS_4arch4Sm90ELb1ELb0ELb0ELb0ELb1ELb0ELb0ELb1ELb1ELb1ELb1ELb0EEENS1_21CollectiveEpilogueFwdISB_S9_SC_SE_Li256ELb0ELb1ELb1ELb0EEENS1_19SingleTileSchedulerILb0ELb1ELb1ELi128EEEEEEEEEvNT_6ParamsE,@"STO_CUDA_ENTRY STV_DEFAULT"
_ZN7cutlass13device_kernelIN5flash11enable_sm90INS1_16FlashAttnFwdSm90INS1_25CollectiveMainloopFwdSm90ILi2EN4cute5tupleIJNS5_1CILi1EEES8_S8_EEENS6_IJNS7_ILi128EEESA_SA_EEELi128ENS_6half_tEfNS_4arch4Sm90ELb1ELb0ELb0ELb0ELb1ELb0ELb0ELb1ELb1ELb1ELb1ELb0EEENS1_21CollectiveEpilogueFwdISB_S9_SC_SE_Li256ELb0ELb1ELb1ELb0EEENS1_19SingleTileSchedulerILb0ELb1ELb1ELi128EEEEEEEEEvNT_6ParamsE:
[----:B------:R-:W-:Y:S01]  /*0000*/  LDC R1, c[0x0][0x37c] ;  /* 0x0000df00ff017b82 */ /* 0x000fe20000000800 */
[----:B------:R-:W-:Y:S05]  /*0010*/  EXIT ;  /* 0x000000000000794d */ /* 0x000fea0003800000 */
.L_x_6:
        /* <DEDUP_REMOVED lines=14> */
.L_x_15:


//--------------------- .text._ZN7cutlass13device_kernelIN5flash11enable_sm90INS1_16FlashAttnFwdSm90INS1_25CollectiveMainloopFwdSm90ILi2EN4cute5tupleIJNS5_1CILi1EEES8_S8_EEENS6_IJNS7_ILi128EEESA_SA_EEELi128ENS_6half_tEfNS_4arch4Sm90ELb1ELb0ELb0ELb1ELb1ELb0ELb0ELb1ELb1ELb1ELb1ELb0EEENS1_21CollectiveEpilogueFwdISB_S9_SC_SE_Li256ELb1ELb1ELb1ELb0EEENS1_36VarlenDynamicPersistentTileSchedulerILi128ELi128ELi256ELi128ELb1ELb1ELb1ELb1ELb1ELb1EEEEEEEEEvNT_6ParamsE --------------------------
	.section	.text._ZN7cutlass13device_kernelIN5flash11enable_sm90INS1_16FlashAttnFwdSm90INS1_25CollectiveMainloopFwdSm90ILi2EN4cute5tupleIJNS5_1CILi1EEES8_S8_EEENS6_IJNS7_ILi128EEESA_SA_EEELi128ENS_6half_tEfNS_4arch4Sm90ELb1ELb0ELb0ELb1ELb1ELb0ELb0ELb1ELb1ELb1ELb1ELb0EEENS1_21CollectiveEpilogueFwdISB_S9_SC_SE_Li256ELb1ELb1ELb1ELb0EEENS1_36VarlenDynamicPersistentTileSchedulerILi128ELi128ELi256ELi128ELb1ELb1ELb1ELb1ELb1ELb1EEEEEEEEEvNT_6ParamsE,"ax",@progbits
	.align	128
.text._ZN7cutlass13device_kernelIN5flash11enable_sm90INS1_16FlashAttnFwdSm90INS1_25CollectiveMainloopFwdSm90ILi2EN4cute5tupleIJNS5_1CILi1EEES8_S8_EEENS6_IJNS7_ILi128EEESA_SA_EEELi128ENS_6half_tEfNS_4arch4Sm90ELb1ELb0ELb0ELb1ELb1ELb0ELb0ELb1ELb1ELb1ELb1ELb0EEENS1_21CollectiveEpilogueFwdISB_S9_SC_SE_Li256ELb1ELb1ELb1ELb0EEENS1_36VarlenDynamicPersistentTileSchedulerILi128ELi128ELi256ELi128ELb1ELb1ELb1ELb1ELb1ELb1EEEEEEEEEvNT_6ParamsE:
        .type           _ZN7cutlass13device_kernelIN5flash11enable_sm90INS1_16FlashAttnFwdSm90INS1_25CollectiveMainloopFwdSm90ILi2EN4cute5tupleIJNS5_1CILi1EEES8_S8_EEENS6_IJNS7_ILi128EEESA_SA_EEELi128ENS_6half_tEfNS_4arch4Sm90ELb1ELb0ELb0ELb1ELb1ELb0ELb0ELb1ELb1ELb1ELb1ELb0EEENS1_21CollectiveEpilogueFwdISB_S9_SC_SE_Li256ELb1ELb1ELb1ELb0EEENS1_36VarlenDynamicPersistentTileSchedulerILi128ELi128ELi256ELi128ELb1ELb1ELb1ELb1ELb1ELb1EEEEEEEEEvNT_6ParamsE,@function
        .size           _ZN7cutlass13device_kernelIN5flash11enable_sm90INS1_16FlashAttnFwdSm90INS1_25CollectiveMainloopFwdSm90ILi2EN4cute5tupleIJNS5_1CILi1EEES8_S8_EEENS6_IJNS7_ILi128EEESA_SA_EEELi128ENS_6half_tEfNS_4arch4Sm90ELb1ELb0ELb0ELb1ELb1ELb0ELb0ELb1ELb1ELb1ELb1ELb0EEENS1_21CollectiveEpilogueFwdISB_S9_SC_SE_Li256ELb1ELb1ELb1ELb0EEENS1_36VarlenDynamicPersistentTileSchedulerILi128ELi128ELi256ELi128ELb1ELb1ELb1ELb1ELb1ELb1EEEEEEEEEvNT_6ParamsE,(.L_x_16 - _ZN7cutlass13device_kernelIN5flash11enable_sm90INS1_16FlashAttnFwdSm90INS1_25CollectiveMainloopFwdSm90ILi2EN4cute5tupleIJNS5_1CILi1EEES8_S8_EEENS6_IJNS7_ILi128EEESA_SA_EEELi128ENS_6half_tEfNS_4arch4Sm90ELb1ELb0ELb0ELb1ELb1ELb0ELb0ELb1ELb1ELb1ELb1ELb0EEENS1_21CollectiveEpilogueFwdISB_S9_SC_SE_Li256ELb1ELb1ELb1ELb0EEENS1_36VarlenDynamicPersistentTileSchedulerILi128ELi128ELi256ELi128ELb1ELb1ELb1ELb1ELb1ELb1EEEEEEEEEvNT_6ParamsE)
        .other          _ZN7cutlass13device_kernelIN5flash11enable_sm90INS1_16FlashAttnFwdSm90INS1_25CollectiveMainloopFwdSm90ILi2EN4cute5tupleIJNS5_1CILi1EEES8_S8_EEENS6_IJNS7_ILi128EEESA_SA_EEELi128ENS_6half_tEfNS_4arch4Sm90ELb1ELb0ELb0ELb1ELb1ELb0ELb0ELb1ELb1ELb1ELb1ELb0EEENS1_21CollectiveEpilogueFwdISB_S9_SC_SE_Li256ELb1ELb1ELb1ELb0EEENS1_36VarlenDynamicPersistentTileSchedulerILi128ELi128ELi256ELi128ELb1ELb1ELb1ELb1ELb1ELb1EEEEEEEEEvNT_6ParamsE,@"STO_CUDA_ENTRY STV_DEFAULT"
_ZN7cutlass13device_kernelIN5flash11enable_sm90INS1_16FlashAttnFwdSm90INS1_25CollectiveMainloopFwdSm90ILi2EN4cute5tupleIJNS5_1CILi1EEES8_S8_EEENS6_IJNS7_ILi128EEESA_SA_EEELi128ENS_6half_tEfNS_4arch4Sm90ELb1ELb0ELb0ELb1ELb1ELb0ELb0ELb1ELb1ELb1ELb1ELb0EEENS1_21CollectiveEpilogueFwdISB_S9_SC_SE_Li256ELb1ELb1ELb1ELb0EEENS1_36VarlenDynamicPersistentTileSchedulerILi128ELi128ELi256ELi128ELb1ELb1ELb1ELb1ELb1ELb1EEEEEEEEEvNT_6ParamsE:
[----:B------:R-:W-:Y:S01]  /*0000*/  LDC R1, c[0x0][0x37c] ;  /* 0x0000df00ff017b82 */ /* 0x000fe20000000800 */
[----:B------:R-:W-:Y:S05]  /*0010*/  EXIT ;  /* 0x000000000000794d */ /* 0x000fea0003800000 */
.L_x_7:
        /* <DEDUP_REMOVED lines=14> */
.L_x_16:


//--------------------- .text._ZN7cutlass13device_kernelIN5flash11enable_sm90INS1_16FlashAttnFwdSm90INS1_25CollectiveMainloopFwdSm90ILi2EN4cute5tupleIJNS5_1CILi1EEES8_S8_EEENS6_IJNS7_ILi128EEESA_SA_EEELi128ENS_6half_tEfNS_4arch4Sm90ELb1ELb0ELb0ELb1ELb1ELb1ELb0ELb1ELb1ELb1ELb1ELb0EEENS1_21CollectiveEpilogueFwdISB_S9_SC_SE_Li256ELb1ELb1ELb1ELb0EEENS1_36VarlenDynamicPersistentTileSchedulerILi128ELi128ELi256ELi128ELb1ELb1ELb1ELb1ELb1ELb1EEEEEEEEEvNT_6ParamsE --------------------------
	.section	.text._ZN7cutlass13device_kernelIN5flash11enable_sm90INS1_16FlashAttnFwdSm90INS1_25CollectiveMainloopFwdSm90ILi2EN4cute5tupleIJNS5_1CILi1EEES8_S8_EEENS6_IJNS7_ILi128EEESA_SA_EEELi128ENS_6half_tEfNS_4arch4Sm90ELb1ELb0ELb0ELb1ELb1ELb1ELb0ELb1ELb1ELb1ELb1ELb0EEENS1_21CollectiveEpilogueFwdISB_S9_SC_SE_Li256ELb1ELb1ELb1ELb0EEENS1_36VarlenDynamicPersistentTileSchedulerILi128ELi128ELi256ELi128ELb1ELb1ELb1ELb1ELb1ELb1EEEEEEEEEvNT_6ParamsE,"ax",@progbits
	.align	128
.text._ZN7cutlass13device_kernelIN5flash11enable_sm90INS1_16FlashAttnFwdSm90INS1_25CollectiveMainloopFwdSm90ILi2EN4cute5tupleIJNS5_1CILi1EEES8_S8_EEENS6_IJNS7_ILi128EEESA_SA_EEELi128ENS_6half_tEfNS_4arch4Sm90ELb1ELb0ELb0ELb1ELb1ELb1ELb0ELb1ELb1ELb1ELb1ELb0EEENS1_21CollectiveEpilogueFwdISB_S9_SC_SE_Li256ELb1ELb1ELb1ELb0EEENS1_36VarlenDynamicPersistentTileSchedulerILi128ELi128ELi256ELi128ELb1ELb1ELb1ELb1ELb1ELb1EEEEEEEEEvNT_6ParamsE:
        .type           _ZN7cutlass13device_kernelIN5flash11enable_sm90INS1_16FlashAttnFwdSm90INS1_25CollectiveMainloopFwdSm90ILi2EN4cute5tupleIJNS5_1CILi1EEES8_S8_EEENS6_IJNS7_ILi128EEESA_SA_EEELi128ENS_6half_tEfNS_4arch4Sm90ELb1ELb0ELb0ELb1ELb1ELb1ELb0ELb1ELb1ELb1ELb1ELb0EEENS1_21CollectiveEpilogueFwdISB_S9_SC_SE_Li256ELb1ELb1ELb1ELb0EEENS1_36VarlenDynamicPersistentTileSchedulerILi128ELi128ELi256ELi128ELb1ELb1ELb1ELb1ELb1ELb1EEEEEEEEEvNT_6ParamsE,@function
        .size           _ZN7cutlass13device_kernelIN5flash11enable_sm90INS1_16FlashAttnFwdSm90INS1_25CollectiveMainloopFwdSm90ILi2EN4cute5tupleIJNS5_1CILi1EEES8_S8_EEENS6_IJNS7_ILi128EEESA_SA_EEELi128ENS_6half_tEfNS_4arch4Sm90ELb1ELb0ELb0ELb1ELb1ELb1ELb0ELb1ELb1ELb1ELb1ELb0EEENS1_21CollectiveEpilogueFwdISB_S9_SC_SE_Li256ELb1ELb1ELb1ELb0EEENS1_36VarlenDynamicPersistentTileSchedulerILi128ELi128ELi256ELi128ELb1ELb1ELb1ELb1ELb1ELb1EEEEEEEEEvNT_6ParamsE,(.L_x_17 - _ZN7cutlass13device_kernelIN5flash11enable_sm90INS1_16FlashAttnFwdSm90INS1_25CollectiveMainloopFwdSm90ILi2EN4cute5tupleIJNS5_1CILi1EEES8_S8_EEENS6_IJNS7_ILi128EEESA_SA_EEELi128ENS_6half_tEfNS_4arch4Sm90ELb1ELb0ELb0ELb1ELb1ELb1ELb0ELb1ELb1ELb1ELb1ELb0EEENS1_21CollectiveEpilogueFwdISB_S9_SC_SE_Li256ELb1ELb1ELb1ELb0EEENS1_36VarlenDynamicPersistentTileSchedulerILi128ELi128ELi256ELi128ELb1ELb1ELb1ELb1ELb1ELb1EEEEEEEEEvNT_6ParamsE)
        .other          _ZN7cutlass13device_kernelIN5flash11enable_sm90INS1_16FlashAttnFwdSm90INS1_25CollectiveMainloopFwdSm90ILi2EN4cute5tupleIJNS5_1CILi1EEES8_S8_EEENS6_IJNS7_ILi128EEESA_SA_EEELi128ENS_6half_tEfNS_4arch4Sm90ELb1ELb0ELb0ELb1ELb1ELb1ELb0ELb1ELb1ELb1ELb1ELb0EEENS1_21CollectiveEpilogueFwdISB_S9_SC_SE_Li256ELb1ELb1ELb1ELb0EEENS1_36VarlenDynamicPersistentTileSchedulerILi128ELi128ELi256ELi128ELb1ELb1ELb1ELb1ELb1ELb1EEEEEEEEEvNT_6ParamsE,@"STO_CUDA_ENTRY STV_DEFAULT"
_ZN7cutlass13device_kernelIN5flash11enable_sm90INS1_16FlashAttnFwdSm90INS1_25CollectiveMainloopFwdSm90ILi2EN4cute5tupleIJNS5_1CILi1EEES8_S8_EEENS6_IJNS7_ILi128EEESA_SA_EEELi128ENS_6half_tEfNS_4arch4Sm90ELb1ELb0ELb0ELb1ELb1ELb1ELb0ELb1ELb1ELb1ELb1ELb0EEENS1_21CollectiveEpilogueFwdISB_S9_SC_SE_Li256ELb1ELb1ELb1ELb0EEENS1_36VarlenDynamicPersistentTileSchedulerILi128ELi128ELi256ELi128ELb1ELb1ELb1ELb1ELb1ELb1EEEEEEEEEvNT_6ParamsE:
[----:B------:R-:W-:Y:S01]  /*0000*/  LDC R1, c[0x0][0x37c] ;  /* 0x0000df00ff017b82 */ /* 0x000fe20000000800 */
[----:B------:R-:W-:Y:S05]  /*0010*/  EXIT ;  /* 0x000000000000794d */ /* 0x000fea0003800000 */
.L_x_8:
        /* <DEDUP_REMOVED lines=14> */
.L_x_17:


//--------------------- .nv.shared.reserved.0     --------------------------
	.section	.nv.shared.reserved.0,"aw",@nobits
	.weak		__nv_reservedSMEM_offset_0_alias
	.size		__nv_reservedSMEM_offset_0_alias, 0, 64
	.other		__nv_reservedSMEM_offset_0_alias,@"STO_CUDA_RESERVED_SHARED STV_DEFAULT"
__nv_reservedSMEM_offset_0_alias:
	.zero		0
	.zero		64


//--------------------- .nv.global                --------------------------
	.section	.nv.global,"aw",@nobits
.nv.global:
	.type		_ZN78_INTERNAL_f9a20aaf_42_flash_fwd_hdim128_fp16_paged_split_sm90_cu_ceb34e2a_30694cute1_E,@object
	.size		_ZN78_INTERNAL_f9a20aaf_42_flash_fwd_hdim128_fp16_paged_split_sm90_cu_ceb34e2a_30694cute1_E,(_ZN78_INTERNAL_f9a20aaf_42_flash_fwd_hdim128_fp16_paged_split_sm90_cu_ceb34e2a_30694cuda3std3__45__cpo6cbeginE - _ZN78_INTERNAL_f9a20aaf_42_flash_fwd_hdim128_fp16_paged_split_sm90_cu_ceb34e2a_30694cute1_E)
_ZN78_INTERNAL_f9a20aaf_42_flash_fwd_hdim128_fp16_paged_split_sm90_cu_ceb34e2a_30694cute1_E:
	.zero		1
	.type		_ZN78_INTERNAL_f9a20aaf_42_flash_fwd_hdim128_fp16_paged_split_sm90_cu_ceb34e2a_30694cuda3std3__45__cpo6cbeginE,@object
	.size		_ZN78_INTERNAL_f9a20aaf_42_flash_fwd_hdim128_fp16_paged_split_sm90_cu_ceb34e2a_30694cuda3std3__45__cpo6cbeginE,(_ZN78_INTERNAL_f9a20aaf_42_flash_fwd_hdim128_fp16_paged_split_sm90_cu_ceb34e2a_30694cuda3std3__48in_placeE - _ZN78_INTERNAL_f9a20aaf_42_flash_fwd_hdim128_fp16_paged_split_sm90_cu_ceb34e2a_30694cuda3std3__45__cpo6cbeginE)
_ZN78_INTERNAL_f9a20aaf_42_flash_fwd_hdim128_fp16_paged_split_sm90_cu_ceb34e2a_30694cuda3std3__45__cpo6cbeginE:
	.zero		1
	.type		_ZN78_INTERNAL_f9a20aaf_42_flash_fwd_hdim128_fp16_paged_split_sm90_cu_ceb34e2a_30694cuda3std3__48in_placeE,@object
	.size		_ZN78_INTERNAL_f9a20aaf_42_flash_fwd_hdim128_fp16_paged_split_sm90_cu_ceb34e2a_30694cuda3std3__48in_placeE,(_ZN78_INTERNAL_f9a20aaf_42_flash_fwd_hdim128_fp16_paged_split_sm90_cu_ceb34e2a_30694cuda3std6ranges3__45__cpo9iter_moveE - _ZN78_INTERNAL_f9a20aaf_42_flash_fwd_hdim128_fp16_paged_split_sm90_cu_ceb34e2a_30694cuda3std3__48in_placeE)
_ZN78_INTERNAL_f9a20aaf_42_flash_fwd_hdim128_fp16_paged_split_sm90_cu_ceb34e2a_30694cuda3std3__48in_placeE:
	.zero		1
	.type		_ZN78_INTERNAL_f9a20aaf_42_flash_fwd_hdim128_fp16_paged_split_sm90_cu_ceb34e2a_30694cuda3std6ranges3__45__cpo9iter_moveE,@object
	.size		_ZN78_INTERNAL_f9a20aaf_42_flash_fwd_hdim128_fp16_paged_split_sm90_cu_ceb34e2a_30694cuda3std6ranges3__45__cpo9iter_moveE,(_ZN78_INTERNAL_f9a20aaf_42_flash_fwd_hdim128_fp16_paged_split_sm90_cu_ceb34e2a_30694cuda3std3__45__cpo5beginE - _ZN78_INTERNAL_f9a20aaf_42_flash_fwd_hdim128_fp16_paged_split_sm90_cu_ceb34e2a_30694cuda3std6ranges3__45__cpo9iter_moveE)
_ZN78_INTERNAL_f9a20aaf_42_flash_fwd_hdim128_fp16_paged_split_sm90_cu_ceb34e2a_30694cuda3std6ranges3__45__cpo9iter_moveE:
	.zero		1
	.type		_ZN78_INTERNAL_f9a20aaf_42_flash_fwd_hdim128_fp16_paged_split_sm90_cu_ceb34e2a_30694cuda3std3__45__cpo5beginE,@object
	.size		_ZN78_INTERNAL_f9a20aaf_42_flash_fwd_hdim128_fp16_paged_split_sm90_cu_ceb34e2a_30694cuda3std3__45__cpo5beginE,(_ZN78_INTERNAL_f9a20aaf_42_flash_fwd_hdim128_fp16_paged_split_sm90_cu_ceb34e2a_30694cuda3std3__480_GLOBAL__N__f9a20aaf_42_flash_fwd_hdim128_fp16_paged_split_sm90_cu_ceb34e2a_30696ignoreE - _ZN78_INTERNAL_f9a20aaf_42_flash_fwd_hdim128_fp16_paged_split_sm90_cu_ceb34e2a_30694cuda3std3__45__cpo5beginE)
_ZN78_INTERNAL_f9a20aaf_42_flash_fwd_hdim128_fp16_paged_split_sm90_cu_ceb34e2a_30694cuda3std3__45__cpo5beginE:
	.zero		1
	.type		_ZN78_INTERNAL_f9a20aaf_42_flash_fwd_hdim128_fp16_paged_split_sm90_cu_ceb34e2a_30694cuda3std3__480_GLOBAL__N__f9a20aaf_42_flash_fwd_hdim128_fp16_paged_split_sm90_cu_ceb34e2a_30696ignoreE,@object
	.size		_ZN78_INTERNAL_f9a20aaf_42_flash_fwd_hdim128_fp16_paged_split_sm90_cu_ceb34e2a_30694cuda3std3__480_GLOBAL__N__f9a20aaf_42_flash_fwd_hdim128_fp16_paged_split_sm90_cu_ceb34e2a_30696ignoreE,(_ZN78_INTERNAL_f9a20aaf_42_flash_fwd_hdim128_fp16_paged_split_sm90_cu_ceb34e2a_30694cute7productE - _ZN78_INTERNAL_f9a20aaf_42_flash_fwd_hdim128_fp16_paged_split_sm90_cu_ceb34e2a_30694cuda3std3__480_GLOBAL__N__f9a20aaf_42_flash_fwd_hdim128_fp16_paged_split_sm90_cu_ceb34e2a_30696ignoreE)
_ZN78_INTERNAL_f9a20aaf_42_flash_fwd_hdim128_fp16_paged_split_sm90_cu_ceb34e2a_30694cuda3std3__480_GLOBAL__N__f9a20aaf_42_flash_fwd_hdim128_fp16_paged_split_sm90_cu_ceb34e2a_30696ignoreE:
	.zero		1
	.type		_ZN78_INTERNAL_f9a20aaf_42_flash_fwd_hdim128_fp16_paged_split_sm90_cu_ceb34e2a_30694cute7productE,@object
	.size		_ZN78_INTERNAL_f9a20aaf_42_flash_fwd_hdim128_fp16_paged_split_sm90_cu_ceb34e2a_30694cute7productE,(_ZN78_INTERNAL_f9a20aaf_42_flash_fwd_hdim128_fp16_paged_split_sm90_cu_ceb34e2a_30694cuda3std3__45__cpo3endE - _ZN78_INTERNAL_f9a20aaf_42_flash_fwd_hdim128_fp16_paged_split_sm90_cu_ceb34e2a_30694cute7productE)
_ZN78_INTERNAL_f9a20aaf_42_flash_fwd_hdim128_fp16_paged_split_sm90_cu_ceb34e2a_30694cute7productE:
	.zero		1
	.type		_ZN78_INTERNAL_f9a20aaf_42_flash_fwd_hdim128_fp16_paged_split_sm90_cu_ceb34e2a_30694cuda3std3__45__cpo3endE,@object
	.size		_ZN78_INTERNAL_f9a20aaf_42_flash_fwd_hdim128_fp16_paged_split_sm90_cu_ceb34e2a_30694cuda3std3__45__cpo3endE,(_ZN78_INTERNAL_f9a20aaf_42_flash_fwd_hdim128_fp16_paged_split_sm90_cu_ceb34e2a_30694cuda3std3__419piecewise_constructE - _ZN78_INTERNAL_f9a20aaf_42_flash_fwd_hdim128_fp16_paged_split_sm90_cu_ceb34e2a_30694cuda3std3__45__cpo3endE)
_ZN78_INTERNAL_f9a20aaf_42_flash_fwd_hdim128_fp16_paged_split_sm90_cu_ceb34e2a_30694cuda3std3__45__cpo3endE:
	.zero		1
	.type		_ZN78_INTERNAL_f9a20aaf_42_flash_fwd_hdim128_fp16_paged_split_sm90_cu_ceb34e2a_30694cuda3std3__419piecewise_constructE,@object
	.size		_ZN78_INTERNAL_f9a20aaf_42_flash_fwd_hdim128_fp16_paged_split_sm90_cu_ceb34e2a_30694cuda3std3__419piecewise_constructE,(_ZN78_INTERNAL_f9a20aaf_42_flash_fwd_hdim128_fp16_paged_split_sm90_cu_ceb34e2a_30694cuda3std3__45__cpo4cendE - _ZN78_INTERNAL_f9a20aaf_42_flash_fwd_hdim128_fp16_paged_split_sm90_cu_ceb34e2a_30694cuda3std3__419piecewise_constructE)
_ZN78_INTERNAL_f9a20aaf_42_flash_fwd_hdim128_fp16_paged_split_sm90_cu_ceb34e2a_30694cuda3std3__419piecewise_constructE:
	.zero		1
	.type		_ZN78_INTERNAL_f9a20aaf_42_flash_fwd_hdim128_fp16_paged_split_sm90_cu_ceb34e2a_30694cuda3std3__45__cpo4cendE,@object
	.size		_ZN78_INTERNAL_f9a20aaf_42_flash_fwd_hdim128_fp16_paged_split_sm90_cu_ceb34e2a_30694cuda3std3__45__cpo4cendE,(_ZN78_INTERNAL_f9a20aaf_42_flash_fwd_hdim128_fp16_paged_split_sm90_cu_ceb34e2a_30694cuda3std6ranges3__45__cpo4swapE - _ZN78_INTERNAL_f9a20aaf_42_flash_fwd_hdim128_fp16_paged_split_sm90_cu_ceb34e2a_30694cuda3std3__45__cpo4cendE)
_ZN78_INTERNAL_f9a20aaf_42_flash_fwd_hdim128_fp16_paged_split_sm90_cu_ceb34e2a_30694cuda3std3__45__cpo4cendE:
	.zero		1
	.type		_ZN78_INTERNAL_f9a20aaf_42_flash_fwd_hdim128_fp16_paged_split_sm90_cu_ceb34e2a_30694cuda3std6ranges3__45__cpo4swapE,@object
	.size		_ZN78_INTERNAL_f9a20aaf_42_flash_fwd_hdim128_fp16_paged_split_sm90_cu_ceb34e2a_30694cuda3std6ranges3__45__cpo4swapE,(.L_7 - _ZN78_INTERNAL_f9a20aaf_42_flash_fwd_hdim128_fp16_paged_split_sm90_cu_ceb34e2a_30694cuda3std6ranges3__45__cpo4swapE)
_ZN78_INTERNAL_f9a20aaf_42_flash_fwd_hdim128_fp16_paged_split_sm90_cu_ceb34e2a_30694cuda3std6ranges3__45__cpo4swapE:
	.zero		1
.L_7:


//--------------------- .nv.constant0._ZN7cutlass13device_kernelIN5flash11enable_sm90INS1_16FlashAttnFwdSm90INS1_25CollectiveMainloopFwdSm90ILi2EN4cute5tupleIJNS5_1CILi1EEES8_S8_EEENS6_IJNS7_ILi128EEESA_SA_EEELi128ENS_6half_tEfNS_4arch4Sm90ELb0ELb0ELb0ELb0ELb1ELb0ELb0ELb1ELb1ELb1ELb1ELb0EEENS1_21CollectiveEpilogueFwdISB_S9_SC_SE_Li256ELb0ELb1ELb1ELb0EEENS1_19SingleTileSchedulerILb0ELb1ELb1ELi128EEEEEEEEEvNT_6ParamsE --------------------------
	.section	.nv.constant0._ZN7cutlass13device_kernelIN5flash11enable_sm90INS1_16FlashAttnFwdSm90INS1_25CollectiveMainloopFwdSm90ILi2EN4cute5tupleIJNS5_1CILi1EEES8_S8_EEENS6_IJNS7_ILi128EEESA_SA_EEELi128ENS_6half_tEfNS_4arch4Sm90ELb0ELb0ELb0ELb0ELb1ELb0ELb0ELb1ELb1ELb1ELb1ELb0EEENS1_21CollectiveEpilogueFwdISB_S9_SC_SE_Li256ELb0ELb1ELb1ELb0EEENS1_19SingleTileSchedulerILb0ELb1ELb1ELi128EEEEEEEEEvNT_6ParamsE,"a",@progbits
	.sectionflags	@""
	.align	4
.nv.constant0._ZN7cutlass13device_kernelIN5flash11enable_sm90INS1_16FlashAttnFwdSm90INS1_25CollectiveMainloopFwdSm90ILi2EN4cute5tupleIJNS5_1CILi1EEES8_S8_EEENS6_IJNS7_ILi128EEESA_SA_EEELi128ENS_6half_tEfNS_4arch4Sm90ELb0ELb0ELb0ELb0ELb1ELb0ELb0ELb1ELb1ELb1ELb1ELb0EEENS1_21CollectiveEpilogueFwdISB_S9_SC_SE_Li256ELb0ELb1ELb1ELb0EEENS1_19SingleTileSchedulerILb0ELb1ELb1ELi128EEEEEEEEEvNT_6ParamsE:
	.zero		3456


//--------------------- .nv.constant0._ZN7cutlass13device_kernelIN5flash11enable_sm90INS1_16FlashAttnFwdSm90INS1_25CollectiveMainloopFwdSm90ILi2EN4cute5tupleIJNS5_1CILi1EEES8_S8_EEENS6_IJNS7_ILi128EEESA_SA_EEELi128ENS_6half_tEfNS_4arch4Sm90ELb0ELb0ELb0ELb1ELb1ELb0ELb0ELb1ELb1ELb1ELb1ELb0EEENS1_21CollectiveEpilogueFwdISB_S9_SC_SE_Li256ELb1ELb1ELb1ELb0EEENS1_36VarlenDynamicPersistentTileSchedulerILi128ELi128ELi256ELi128ELb1ELb1ELb1ELb0ELb1ELb1EEEEEEEEEvNT_6ParamsE --------------------------
	.section	.nv.constant0._ZN7cutlass13device_kernelIN5flash11enable_sm90INS1_16FlashAttnFwdSm90INS1_25CollectiveMainloopFwdSm90ILi2EN4cute5tupleIJNS5_1CILi1EEES8_S8_EEENS6_IJNS7_ILi128EEESA_SA_EEELi128ENS_6half_tEfNS_4arch4Sm90ELb0ELb0ELb0ELb1ELb1ELb0ELb0ELb1ELb1ELb1ELb1ELb0EEENS1_21CollectiveEpilogueFwdISB_S9_SC_SE_Li256ELb1ELb1ELb1ELb0EEENS1_36VarlenDynamicPersistentTileSchedulerILi128ELi128ELi256ELi128ELb1ELb1ELb1ELb0ELb1ELb1EEEEEEEEEvNT_6ParamsE,"a",@progbits
	.sectionflags	@""
	.align	4
.nv.constant0._ZN7cutlass13device_kernelIN5flash11enable_sm90INS1_16FlashAttnFwdSm90INS1_25CollectiveMainloopFwdSm90ILi2EN4cute5tupleIJNS5_1CILi1EEES8_S8_EEENS6_IJNS7_ILi128EEESA_SA_EEELi128ENS_6half_tEfNS_4arch4Sm90ELb0ELb0ELb0ELb1ELb1ELb0ELb0ELb1ELb1ELb1ELb1ELb0EEENS1_21CollectiveEpilogueFwdISB_S9_SC_SE_Li256ELb1ELb1ELb1ELb0EEENS1_36VarlenDynamicPersistentTileSchedulerILi128ELi128ELi256ELi128ELb1ELb1ELb1ELb0ELb1ELb1EEEEEEEEEvNT_6ParamsE:
	.zero		3584


//--------------------- .nv.constant0._ZN7cutlass13device_kernelIN5flash11enable_sm90INS1_16FlashAttnFwdSm90INS1_25CollectiveMainloopFwdSm90ILi2EN4cute5tupleIJNS5_1CILi1EEES8_S8_EEENS6_IJNS7_ILi128EEESA_SA_EEELi128ENS_6half_tEfNS_4arch4Sm90ELb0ELb0ELb0ELb1ELb1ELb1ELb0ELb1ELb1ELb1ELb1ELb0EEENS1_21CollectiveEpilogueFwdISB_S9_SC_SE_Li256ELb1ELb1ELb1ELb0EEENS1_36VarlenDynamicPersistentTileSchedulerILi128ELi128ELi256ELi128ELb1ELb1ELb1ELb0ELb1ELb1EEEEEEEEEvNT_6ParamsE --------------------------
	.section	.nv.constant0._ZN7cutlass13device_kernelIN5flash11enable_sm90INS1_16FlashAttnFwdSm90INS1_25CollectiveMainloopFwdSm90ILi2EN4cute5tupleIJNS5_1CILi1EEES8_S8_EEENS6_IJNS7_ILi128EEESA_SA_EEELi128ENS_6half_tEfNS_4arch4Sm90ELb0ELb0ELb0ELb1ELb1ELb1ELb0ELb1ELb1ELb1ELb1ELb0EEENS1_21CollectiveEpilogueFwdISB_S9_SC_SE_Li256ELb1ELb1ELb1ELb0EEENS1_36VarlenDynamicPersistentTileSchedulerILi128ELi128ELi256ELi128ELb1ELb1ELb1ELb0ELb1ELb1EEEEEEEEEvNT_6ParamsE,"a",@progbits
	.sectionflags	@""
	.align	4
.nv.constant0._ZN7cutlass13device_kernelIN5flash11enable_sm90INS1_16FlashAttnFwdSm90INS1_25CollectiveMainloopFwdSm90ILi2EN4cute5tupleIJNS5_1CILi1EEES8_S8_EEENS6_IJNS7_ILi128EEESA_SA_EEELi128ENS_6half_tEfNS_4arch4Sm90ELb0ELb0ELb0ELb1ELb1ELb1ELb0ELb1ELb1ELb1ELb1ELb0EEENS1_21CollectiveEpilogueFwdISB_S9_SC_SE_Li256ELb1ELb1ELb1ELb0EEENS1_36VarlenDynamicPersistentTileSchedulerILi128ELi128ELi256ELi128ELb1ELb1ELb1ELb0ELb1ELb1EEEEEEEEEvNT_6ParamsE:
	.zero		3584


//--------------------- .nv.constant0._ZN7cutlass13device_kernelIN5flash11enable_sm90INS1_16FlashAttnFwdSm90INS1_25CollectiveMainloopFwdSm90ILi2EN4cute5tupleIJNS5_1CILi1EEES8_S8_EEENS6_IJNS7_ILi128EEESA_SA_EEELi128ENS_6half_tEfNS_4arch4Sm90ELb0ELb1ELb0ELb0ELb1ELb0ELb0ELb1ELb1ELb1ELb1ELb0EEENS1_21CollectiveEpilogueFwdISB_S9_SC_SE_Li256ELb0ELb1ELb1ELb0EEENS1_19SingleTileSchedulerILb0ELb1ELb1ELi128EEEEEEEEEvNT_6ParamsE --------------------------
	.section	.nv.constant0._ZN7cutlass13device_kernelIN5flash11enable_sm90INS1_16FlashAttnFwdSm90INS1_25CollectiveMainloopFwdSm90ILi2EN4cute5tupleIJNS5_1CILi1EEES8_S8_EEENS6_IJNS7_ILi128EEESA_SA_EEELi128ENS_6half_tEfNS_4arch4Sm90ELb0ELb1ELb0ELb0ELb1ELb0ELb0ELb1ELb1ELb1ELb1ELb0EEENS1_21CollectiveEpilogueFwdISB_S9_SC_SE_Li256ELb0ELb1ELb1ELb0EEENS1_19SingleTileSchedulerILb0ELb1ELb1ELi128EEEEEEEEEvNT_6ParamsE,"a",@progbits
	.sectionflags	@""
	.align	4
.nv.constant0._ZN7cutlass13device_kernelIN5flash11enable_sm90INS1_16FlashAttnFwdSm90INS1_25CollectiveMainloopFwdSm90ILi2EN4cute5tupleIJNS5_1CILi1EEES8_S8_EEENS6_IJNS7_ILi128EEESA_SA_EEELi128ENS_6half_tEfNS_4arch4Sm90ELb0ELb1ELb0ELb0ELb1ELb0ELb0ELb1ELb1ELb1ELb1ELb0EEENS1_21CollectiveEpilogueFwdISB_S9_SC_SE_Li256ELb0ELb1ELb1ELb0EEENS1_19SingleTileSchedulerILb0ELb1ELb1ELi128EEEEEEEEEvNT_6ParamsE:
	.zero		3456


//--------------------- .nv.constant0._ZN7cutlass13device_kernelIN5flash11enable_sm90INS1_16FlashAttnFwdSm90INS1_25CollectiveMainloopFwdSm90ILi2EN4cute5tupleIJNS5_1CILi1EEES8_S8_EEENS6_IJNS7_ILi128EEESA_SA_EEELi128ENS_6half_tEfNS_4arch4Sm90ELb0ELb1ELb0ELb1ELb1ELb0ELb0ELb1ELb1ELb1ELb1ELb0EEENS1_21CollectiveEpilogueFwdISB_S9_SC_SE_Li256ELb1ELb1ELb1ELb0EEENS1_36VarlenDynamicPersistentTileSchedulerILi128ELi128ELi256ELi128ELb1ELb1ELb1ELb1ELb0ELb1EEEEEEEEEvNT_6ParamsE --------------------------
	.section	.nv.constant0._ZN7cutlass13device_kernelIN5flash11enable_sm90INS1_16FlashAttnFwdSm90INS1_25CollectiveMainloopFwdSm90ILi2EN4cute5tupleIJNS5_1CILi1EEES8_S8_EEENS6_IJNS7_ILi128EEESA_SA_EEELi128ENS_6half_tEfNS_4arch4Sm90ELb0ELb1ELb0ELb1ELb1ELb0ELb0ELb1ELb1ELb1ELb1ELb0EEENS1_21CollectiveEpilogueFwdISB_S9_SC_SE_Li256ELb1ELb1ELb1ELb0EEENS1_36VarlenDynamicPersistentTileSchedulerILi128ELi128ELi256ELi128ELb1ELb1ELb1ELb1ELb0ELb1EEEEEEEEEvNT_6ParamsE,"a",@progbits
	.sectionflags	@""
	.align	4
.nv.constant0._ZN7cutlass13device_kernelIN5flash11enable_sm90INS1_16FlashAttnFwdSm90INS1_25CollectiveMainloopFwdSm90ILi2EN4cute5tupleIJNS5_1CILi1EEES8_S8_EEENS6_IJNS7_ILi128EEESA_SA_EEELi128ENS_6half_tEfNS_4arch4Sm90ELb0ELb1ELb0ELb1ELb1ELb0ELb0ELb1ELb1ELb1ELb1ELb0EEENS1_21CollectiveEpilogueFwdISB_S9_SC_SE_Li256ELb1ELb1ELb1ELb0EEENS1_36VarlenDynamicPersistentTileSchedulerILi128ELi128ELi256ELi128ELb1ELb1ELb1ELb1ELb0ELb1EEEEEEEEEvNT_6ParamsE:
	.zero		3584


//--------------------- .nv.constant0._ZN7cutlass13device_kernelIN5flash11enable_sm90INS1_16FlashAttnFwdSm90INS1_25CollectiveMainloopFwdSm90ILi2EN4cute5tupleIJNS5_1CILi1EEES8_S8_EEENS6_IJNS7_ILi128EEESA_SA_EEELi128ENS_6half_tEfNS_4arch4Sm90ELb0ELb1ELb0ELb1ELb1ELb1ELb0ELb1ELb1ELb1ELb1ELb0EEENS1_21CollectiveEpilogueFwdISB_S9_SC_SE_Li256ELb1ELb1ELb1ELb0EEENS1_36VarlenDynamicPersistentTileSchedulerILi128ELi128ELi256ELi128ELb1ELb1ELb1ELb1ELb0ELb1EEEEEEEEEvNT_6ParamsE --------------------------
	.section	.nv.constant0._ZN7cutlass13device_kernelIN5flash11enable_sm90INS1_16FlashAttnFwdSm90INS1_25CollectiveMainloopFwdSm90ILi2EN4cute5tupleIJNS5_1CILi1EEES8_S8_EEENS6_IJNS7_ILi128EEESA_SA_EEELi128ENS_6half_tEfNS_4arch4Sm90ELb0ELb1ELb0ELb1ELb1ELb1ELb0ELb1ELb1ELb1ELb1ELb0EEENS1_21CollectiveEpilogueFwdISB_S9_SC_SE_Li256ELb1ELb1ELb1ELb0EEENS1_36VarlenDynamicPersistentTileSchedulerILi128ELi128ELi256ELi128ELb1ELb1ELb1ELb1ELb0ELb1EEEEEEEEEvNT_6ParamsE,"a",@progbits
	.sectionflags	@""
	.align	4
.nv.constant0._ZN7cutlass13device_kernelIN5flash11enable_sm90INS1_16FlashAttnFwdSm90INS1_25CollectiveMainloopFwdSm90ILi2EN4cute5tupleIJNS5_1CILi1EEES8_S8_EEENS6_IJNS7_ILi128EEESA_SA_EEELi128ENS_6half_tEfNS_4arch4Sm90ELb0ELb1ELb0ELb1ELb1ELb1ELb0ELb1ELb1ELb1ELb1ELb0EEENS1_21CollectiveEpilogueFwdISB_S9_SC_SE_Li256ELb1ELb1ELb1ELb0EEENS1_36VarlenDynamicPersistentTileSchedulerILi128ELi128ELi256ELi128ELb1ELb1ELb1ELb1ELb0ELb1EEEEEEEEEvNT_6ParamsE:
	.zero		3584


//--------------------- .nv.constant0._ZN7cutlass13device_kernelIN5flash11enable_sm90INS1_16FlashAttnFwdSm90INS1_25CollectiveMainloopFwdSm90ILi2EN4cute5tupleIJNS5_1CILi1EEES8_S8_EEENS6_IJNS7_ILi128EEESA_SA_EEELi128ENS_6half_tEfNS_4arch4Sm90ELb1ELb0ELb0ELb0ELb1ELb0ELb0ELb1ELb1ELb1ELb1ELb0EEENS1_21CollectiveEpilogueFwdISB_S9_SC_SE_Li256ELb0ELb1ELb1ELb0EEENS1_19SingleTileSchedulerILb0ELb1ELb1ELi128EEEEEEEEEvNT_6ParamsE --------------------------
	.section	.nv.constant0._ZN7cutlass13device_kernelIN5flash11enable_sm90INS1_16FlashAttnFwdSm90INS1_25CollectiveMainloopFwdSm90ILi2EN4cute5tupleIJNS5_1CILi1EEES8_S8_EEENS6_IJNS7_ILi128EEESA_SA_EEELi128ENS_6half_tEfNS_4arch4Sm90ELb1ELb0ELb0ELb0ELb1ELb0ELb0ELb1ELb1ELb1ELb1ELb0EEENS1_21CollectiveEpilogueFwdISB_S9_SC_SE_Li256ELb0ELb1ELb1ELb0EEENS1_19SingleTileSchedulerILb0ELb1ELb1ELi128EEEEEEEEEvNT_6ParamsE,"a",@progbits
	.sectionflags	@""
	.align	4
.nv.constant0._ZN7cutlass13device_kernelIN5flash11enable_sm90INS1_16FlashAttnFwdSm90INS1_25CollectiveMainloopFwdSm90ILi2EN4cute5tupleIJNS5_1CILi1EEES8_S8_EEENS6_IJNS7_ILi128EEESA_SA_EEELi128ENS_6half_tEfNS_4arch4Sm90ELb1ELb0ELb0ELb0ELb1ELb0ELb0ELb1ELb1ELb1ELb1ELb0EEENS1_21CollectiveEpilogueFwdISB_S9_SC_SE_Li256ELb0ELb1ELb1ELb0EEENS1_19SingleTileSchedulerILb0ELb1ELb1ELi128EEEEEEEEEvNT_6ParamsE:
	.zero		3456


//--------------------- .nv.constant0._ZN7cutlass13device_kernelIN5flash11enable_sm90INS1_16FlashAttnFwdSm90INS1_25CollectiveMainloopFwdSm90ILi2EN4cute5tupleIJNS5_1CILi1EEES8_S8_EEENS6_IJNS7_ILi128EEESA_SA_EEELi128ENS_6half_tEfNS_4arch4Sm90ELb1ELb0ELb0ELb1ELb1ELb0ELb0ELb1ELb1ELb1ELb1ELb0EEENS1_21CollectiveEpilogueFwdISB_S9_SC_SE_Li256ELb1ELb1ELb1ELb0EEENS1_36VarlenDynamicPersistentTileSchedulerILi128ELi128ELi256ELi128ELb1ELb1ELb1ELb1ELb1ELb1EEEEEEEEEvNT_6ParamsE --------------------------
	.section	.nv.constant0._ZN7cutlass13device_kernelIN5flash11enable_sm90INS1_16FlashAttnFwdSm90INS1_25CollectiveMainloopFwdSm90ILi2EN4cute5tupleIJNS5_1CILi1EEES8_S8_EEENS6_IJNS7_ILi128EEESA_SA_EEELi128ENS_6half_tEfNS_4arch4Sm90ELb1ELb0ELb0ELb1ELb1ELb0ELb0ELb1ELb1ELb1ELb1ELb0EEENS1_21CollectiveEpilogueFwdISB_S9_SC_SE_Li256ELb1ELb1ELb1ELb0EEENS1_36VarlenDynamicPersistentTileSchedulerILi128ELi128ELi256ELi128ELb1ELb1ELb1ELb1ELb1ELb1EEEEEEEEEvNT_6ParamsE,"a",@progbits
	.sectionflags	@""
	.align	4
.nv.constant0._ZN7cutlass13device_kernelIN5flash11enable_sm90INS1_16FlashAttnFwdSm90INS1_25CollectiveMainloopFwdSm90ILi2EN4cute5tupleIJNS5_1CILi1EEES8_S8_EEENS6_IJNS7_ILi128EEESA_SA_EEELi128ENS_6half_tEfNS_4arch4Sm90ELb1ELb0ELb0ELb1ELb1ELb0ELb0ELb1ELb1ELb1ELb1ELb0EEENS1_21CollectiveEpilogueFwdISB_S9_SC_SE_Li256ELb1ELb1ELb1ELb0EEENS1_36VarlenDynamicPersistentTileSchedulerILi128ELi128ELi256ELi128ELb1ELb1ELb1ELb1ELb1ELb1EEEEEEEEEvNT_6ParamsE:
	.zero		3584


//--------------------- .nv.constant0._ZN7cutlass13device_kernelIN5flash11enable_sm90INS1_16FlashAttnFwdSm90INS1_25CollectiveMainloopFwdSm90ILi2EN4cute5tupleIJNS5_1CILi1EEES8_S8_EEENS6_IJNS7_ILi128EEESA_SA_EEELi128ENS_6half_tEfNS_4arch4Sm90ELb1ELb0ELb0ELb1ELb1ELb1ELb0ELb1ELb1ELb1ELb1ELb0EEENS1_21CollectiveEpilogueFwdISB_S9_SC_SE_Li256ELb1ELb1ELb1ELb0EEENS1_36VarlenDynamicPersistentTileSchedulerILi128ELi128ELi256ELi128ELb1ELb1ELb1ELb1ELb1ELb1EEEEEEEEEvNT_6ParamsE --------------------------
	.section	.nv.constant0._ZN7cutlass13device_kernelIN5flash11enable_sm90INS1_16FlashAttnFwdSm90INS1_25CollectiveMainloopFwdSm90ILi2EN4cute5tupleIJNS5_1CILi1EEES8_S8_EEENS6_IJNS7_ILi128EEESA_SA_EEELi128ENS_6half_tEfNS_4arch4Sm90ELb1ELb0ELb0ELb1ELb1ELb1ELb0ELb1ELb1ELb1ELb1ELb0EEENS1_21CollectiveEpilogueFwdISB_S9_SC_SE_Li256ELb1ELb1ELb1ELb0EEENS1_36VarlenDynamicPersistentTileSchedulerILi128ELi128ELi256ELi128ELb1ELb1ELb1ELb1ELb1ELb1EEEEEEEEEvNT_6ParamsE,"a",@progbits
	.sectionflags	@""
	.align	4
.nv.constant0._ZN7cutlass13device_kernelIN5flash11enable_sm90INS1_16FlashAttnFwdSm90INS1_25CollectiveMainloopFwdSm90ILi2EN4cute5tupleIJNS5_1CILi1EEES8_S8_EEENS6_IJNS7_ILi128EEESA_SA_EEELi128ENS_6half_tEfNS_4arch4Sm90ELb1ELb0ELb0ELb1ELb1ELb1ELb0ELb1ELb1ELb1ELb1ELb0EEENS1_21CollectiveEpilogueFwdISB_S9_SC_SE_Li256ELb1ELb1ELb1ELb0EEENS1_36VarlenDynamicPersistentTileSchedulerILi128ELi128ELi256ELi128ELb1ELb1ELb1ELb1ELb1ELb1EEEEEEEEEvNT_6ParamsE:
	.zero		3584


//--------------------- SYMBOLS --------------------------

	.type		.nv.reservedSmem.offset0,@object
	.size		.nv.reservedSmem.offset0,0x4
